	.target	sm_90a

	.elftype	@"ET_EXEC"


//--------------------- .note.nv.tkinfo           --------------------------
	.section	.note.nv.tkinfo,"",@"SHT_NOTE"
	.sectionflags	@"SHF_NOTE_NV_TKINFO"
	.tkinfo
        /*0018*/ 	.word	0x00000002
        /*0030*/ 	.string	""
        /*0030*/ 	.string	"ptxas"
        /*0030*/ 	.string	"Cuda compilation tools, release 13.0, V13.0.88"
        /*0030*/ 	.string	"Build cuda_13.0.r13.0/compiler.36424714_0"
        /*0030*/ 	.string	"-arch sm_90a -m 64 "



//--------------------- .note.nv.cuinfo           --------------------------
	.section	.note.nv.cuinfo,"",@"SHT_NOTE"
	.sectionflags	@"SHF_NOTE_NV_CUINFO"
        /*0018*/ 	.short	0x0002
        /*001a*/ 	.short	0x005a
        /*001c*/ 	.short	0x0082
	.zero		2


//--------------------- .nv.info                  --------------------------
	.section	.nv.info,"",@"SHT_CUDA_INFO"
	.align	4


	//----- nvinfo : EIATTR_REGCOUNT
	.align		4
        /*0000*/ 	.byte	0x04, 0x2f
        /*0002*/ 	.short	(.L_15 - .L_14)
	.align		4
.L_14:
        /*0004*/ 	.word	index@(_ZN7cutlass13device_kernelINS_4gemm6kernel13GemmUniversalIN4cute5tupleIJiiiiEEENS1_10collective13CollectiveMmaINS1_34MainloopSm90TmaGmmaWarpSpecializedILi3ENS5_IJNS4_1CILi2EEESB_NSA_ILi1EEEEEENS1_35KernelTmaWarpSpecializedCooperativeEEENS5_IJNSA_ILi128EEESG_SG_EEENS_6half_tENS5_IJlSC_lEEESI_SJ_NS4_8TiledMMAINS4_8MMA_AtomIJNS4_4SM904GMMA26MMA_64x128x16_F32F16F16_SSILNSN_5MajorE0ELSP_0ELNSN_7ScaleInE1ELSQ_1EEEEEENS4_6LayoutINS5_IJSB_SC_SC_EEENS5_IJSC_NSA_ILi0EEESV_EEEEENS5_IJNS4_10UnderscoreESY_SY_EEEEENS4_23SM90_TMA_LOAD_MULTICASTENS4_14ComposedLayoutINS4_7SwizzleILi3ELi4ELi3EEENS4_18smem_ptr_flag_bitsILi16EEENST_INS5_IJNSA_ILi8EEENSA_ILi64EEEEEENS5_IJS18_SC_EEEEEEEvNS4_8identityES11_S1C_vS1D_EENS_8epilogue10collective6detail29Sm90TmaWarpSpecializedAdapterINS1G_15DefaultEpilogueISI_SJ_SJ_NS1F_6thread17LinearCombinationISI_Li1EffLNS1K_9ScaleType4KindE0ELNS_15FloatRoundStyleE2ESI_EENS1_15EpilogueDefaultEEEEEvvEEEEvNT_6ParamsE)
        /*0008*/ 	.word	0x000000a8


	//----- nvinfo : EIATTR_FRAME_SIZE
	.align		4
.L_15:
        /*000c*/ 	.byte	0x04, 0x11
        /*000e*/ 	.short	(.L_17 - .L_16)
	.align		4
.L_16:
        /*0010*/ 	.word	index@(_ZN7cutlass13device_kernelINS_4gemm6kernel13GemmUniversalIN4cute5tupleIJiiiiEEENS1_10collective13CollectiveMmaINS1_34MainloopSm90TmaGmmaWarpSpecializedILi3ENS5_IJNS4_1CILi2EEESB_NSA_ILi1EEEEEENS1_35KernelTmaWarpSpecializedCooperativeEEENS5_IJNSA_ILi128EEESG_SG_EEENS_6half_tENS5_IJlSC_lEEESI_SJ_NS4_8TiledMMAINS4_8MMA_AtomIJNS4_4SM904GMMA26MMA_64x128x16_F32F16F16_SSILNSN_5MajorE0ELSP_0ELNSN_7ScaleInE1ELSQ_1EEEEEENS4_6LayoutINS5_IJSB_SC_SC_EEENS5_IJSC_NSA_ILi0EEESV_EEEEENS5_IJNS4_10UnderscoreESY_SY_EEEEENS4_23SM90_TMA_LOAD_MULTICASTENS4_14ComposedLayoutINS4_7SwizzleILi3ELi4ELi3EEENS4_18smem_ptr_flag_bitsILi16EEENST_INS5_IJNSA_ILi8EEENSA_ILi64EEEEEENS5_IJS18_SC_EEEEEEEvNS4_8identityES11_S1C_vS1D_EENS_8epilogue10collective6detail29Sm90TmaWarpSpecializedAdapterINS1G_15DefaultEpilogueISI_SJ_SJ_NS1F_6thread17LinearCombinationISI_Li1EffLNS1K_9ScaleType4KindE0ELNS_15FloatRoundStyleE2ESI_EENS1_15EpilogueDefaultEEEEEvvEEEEvNT_6ParamsE)
        /*0014*/ 	.word	0x00000000


	//----- nvinfo : EIATTR_MIN_STACK_SIZE
	.align		4
.L_17:
        /*0018*/ 	.byte	0x04, 0x12
        /*001a*/ 	.short	(.L_19 - .L_18)
	.align		4
.L_18:
        /*001c*/ 	.word	index@(_ZN7cutlass13device_kernelINS_4gemm6kernel13GemmUniversalIN4cute5tupleIJiiiiEEENS1_10collective13CollectiveMmaINS1_34MainloopSm90TmaGmmaWarpSpecializedILi3ENS5_IJNS4_1CILi2EEESB_NSA_ILi1EEEEEENS1_35KernelTmaWarpSpecializedCooperativeEEENS5_IJNSA_ILi128EEESG_SG_EEENS_6half_tENS5_IJlSC_lEEESI_SJ_NS4_8TiledMMAINS4_8MMA_AtomIJNS4_4SM904GMMA26MMA_64x128x16_F32F16F16_SSILNSN_5MajorE0ELSP_0ELNSN_7ScaleInE1ELSQ_1EEEEEENS4_6LayoutINS5_IJSB_SC_SC_EEENS5_IJSC_NSA_ILi0EEESV_EEEEENS5_IJNS4_10UnderscoreESY_SY_EEEEENS4_23SM90_TMA_LOAD_MULTICASTENS4_14ComposedLayoutINS4_7SwizzleILi3ELi4ELi3EEENS4_18smem_ptr_flag_bitsILi16EEENST_INS5_IJNSA_ILi8EEENSA_ILi64EEEEEENS5_IJS18_SC_EEEEEEEvNS4_8identityES11_S1C_vS1D_EENS_8epilogue10collective6detail29Sm90TmaWarpSpecializedAdapterINS1G_15DefaultEpilogueISI_SJ_SJ_NS1F_6thread17LinearCombinationISI_Li1EffLNS1K_9ScaleType4KindE0ELNS_15FloatRoundStyleE2ESI_EENS1_15EpilogueDefaultEEEEEvvEEEEvNT_6ParamsE)
        /*0020*/ 	.word	0x00000000
.L_19:


//--------------------- .nv.compat                --------------------------
	.section	.nv.compat,"",@"SHT_CUDA_COMPAT_INFO"
	.align	4
        /*0000*/ 	.byte	0x02, 0x09, 0x01, 0x00, 0x02, 0x02, 0x04, 0x00, 0x02, 0x05, 0x05, 0x00, 0x03, 0x07, 0x01, 0x01
        /*0010*/ 	.byte	0x02, 0x03, 0x01, 0x00, 0x02, 0x06, 0x01, 0x00, 0x04, 0x0b, 0x08, 0x00, 0x00, 0x00, 0x00, 0x00
        /*0020*/ 	.byte	0x00, 0x00, 0x00, 0x00


//--------------------- .nv.info._ZN7cutlass13device_kernelINS_4gemm6kernel13GemmUniversalIN4cute5tupleIJiiiiEEENS1_10collective13CollectiveMmaINS1_34MainloopSm90TmaGmmaWarpSpecializedILi3ENS5_IJNS4_1CILi2EEESB_NSA_ILi1EEEEEENS1_35KernelTmaWarpSpecializedCooperativeEEENS5_IJNSA_ILi128EEESG_SG_EEENS_6half_tENS5_IJlSC_lEEESI_SJ_NS4_8TiledMMAINS4_8MMA_AtomIJNS4_4SM904GMMA26MMA_64x128x16_F32F16F16_SSILNSN_5MajorE0ELSP_0ELNSN_7ScaleInE1ELSQ_1EEEEEENS4_6LayoutINS5_IJSB_SC_SC_EEENS5_IJSC_NSA_ILi0EEESV_EEEEENS5_IJNS4_10UnderscoreESY_SY_EEEEENS4_23SM90_TMA_LOAD_MULTICASTENS4_14ComposedLayoutINS4_7SwizzleILi3ELi4ELi3EEENS4_18smem_ptr_flag_bitsILi16EEENST_INS5_IJNSA_ILi8EEENSA_ILi64EEEEEENS5_IJS18_SC_EEEEEEEvNS4_8identityES11_S1C_vS1D_EENS_8epilogue10collective6detail29Sm90TmaWarpSpecializedAdapterINS1G_15DefaultEpilogueISI_SJ_SJ_NS1F_6thread17LinearCombinationISI_Li1EffLNS1K_9ScaleType4KindE0ELNS_15FloatRoundStyleE2ESI_EENS1_15EpilogueDefaultEEEEEvvEEEEvNT_6ParamsE --------------------------
	.section	.nv.info._ZN7cutlass13device_kernelINS_4gemm6kernel13GemmUniversalIN4cute5tupleIJiiiiEEENS1_10collective13CollectiveMmaINS1_34MainloopSm90TmaGmmaWarpSpecializedILi3ENS5_IJNS4_1CILi2EEESB_NSA_ILi1EEEEEENS1_35KernelTmaWarpSpecializedCooperativeEEENS5_IJNSA_ILi128EEESG_SG_EEENS_6half_tENS5_IJlSC_lEEESI_SJ_NS4_8TiledMMAINS4_8MMA_AtomIJNS4_4SM904GMMA26MMA_64x128x16_F32F16F16_SSILNSN_5MajorE0ELSP_0ELNSN_7ScaleInE1ELSQ_1EEEEEENS4_6LayoutINS5_IJSB_SC_SC_EEENS5_IJSC_NSA_ILi0EEESV_EEEEENS5_IJNS4_10UnderscoreESY_SY_EEEEENS4_23SM90_TMA_LOAD_MULTICASTENS4_14ComposedLayoutINS4_7SwizzleILi3ELi4ELi3EEENS4_18smem_ptr_flag_bitsILi16EEENST_INS5_IJNSA_ILi8EEENSA_ILi64EEEEEENS5_IJS18_SC_EEEEEEEvNS4_8identityES11_S1C_vS1D_EENS_8epilogue10collective6detail29Sm90TmaWarpSpecializedAdapterINS1G_15DefaultEpilogueISI_SJ_SJ_NS1F_6thread17LinearCombinationISI_Li1EffLNS1K_9ScaleType4KindE0ELNS_15FloatRoundStyleE2ESI_EENS1_15EpilogueDefaultEEEEEvvEEEEvNT_6ParamsE,"",@"SHT_CUDA_INFO"
	.sectionflags	@""
	.align	4


	//----- nvinfo : EIATTR_CUDA_API_VERSION
	.align		4
        /*0000*/ 	.byte	0x04, 0x37
        /*0002*/ 	.short	(.L_21 - .L_20)
.L_20:
        /*0004*/ 	.word	0x00000082


	//----- nvinfo : EIATTR_KPARAM_INFO
	.align		4
.L_21:
        /*0008*/ 	.byte	0x04, 0x17
        /*000a*/ 	.short	(.L_23 - .L_22)
.L_22:
        /*000c*/ 	.word	0x00000000
        /*0010*/ 	.short	0x0000
        /*0012*/ 	.short	0x0070
        /*0014*/ 	.byte	0x00, 0xf0, 0x01, 0x10


	//----- nvinfo : EIATTR_SPARSE_MMA_MASK
	.align		4
.L_23:
        /*0018*/ 	.byte	0x03, 0x50
        /*001a*/ 	.short	0x0000


	//----- nvinfo : EIATTR_MAXREG_COUNT
	.align		4
        /*001c*/ 	.byte	0x03, 0x1b
        /*001e*/ 	.short	0x00a8


	//----- nvinfo : EIATTR_NUM_BARRIERS
	.align		4
        /*0020*/ 	.byte	0x02, 0x4c
        /*0022*/ 	.byte	0x01
	.zero		1


	//----- nvinfo : EIATTR_EXTERNS
	.align		4
        /*0024*/ 	.byte	0x04, 0x0f
        /*0026*/ 	.short	(.L_25 - .L_24)


	//   ....[0]....
	.align		4
.L_24:
        /*0028*/ 	.word	index@(__assertfail)


	//----- nvinfo : EIATTR_MERCURY_ISA_VERSION
	.align		4
.L_25:
        /*002c*/ 	.byte	0x03, 0x5f
        /*002e*/ 	.short	0x0101


	//----- nvinfo : EIATTR_INT_WARP_WIDE_INSTR_OFFSETS
	.align		4
        /*0030*/ 	.byte	0x04, 0x31
        /*0032*/ 	.short	(.L_27 - .L_26)


	//   ....[0]....
.L_26:
        /*0034*/ 	.word	0x00000460


	//   ....[1]....
        /*0038*/ 	.word	0x00000490


	//   ....[2]....
        /*003c*/ 	.word	0x00000630


	//   ....[3]....
        /*0040*/ 	.word	0x00002260


	//----- nvinfo : EIATTR_COOP_GROUP_MASK_REGIDS
	.align		4
.L_27:
        /*0044*/ 	.byte	0x04, 0x29
        /*0046*/ 	.short	(.L_29 - .L_28)


	//   ....[0]....
.L_28:
        /*0048*/ 	.word	0xffffffff


	//   ....[1]....
        /*004c*/ 	.word	0xffffffff


	//   ....[2]....
        /*0050*/ 	.word	0xffffffff


	//   ....[3]....
        /*0054*/ 	.word	0xffffffff


	//   ....[4]....
        /*0058*/ 	.word	0xffffffff


	//   ....[5]....
        /*005c*/ 	.word	0xffffffff


	//----- nvinfo : EIATTR_COOP_GROUP_INSTR_OFFSETS
	.align		4
.L_29:
        /*0060*/ 	.byte	0x04, 0x28
        /*0062*/ 	.short	(.L_31 - .L_30)


	//   ....[0]....
.L_30:
        /*0064*/ 	.word	0x00000060


	//   ....[1]....
        /*0068*/ 	.word	0x00000070


	//   ....[2]....
        /*006c*/ 	.word	0x00000130


	//   ....[3]....
        /*0070*/ 	.word	0x000002b0


	//   ....[4]....
        /*0074*/ 	.word	0x000007e0


	//   ....[5]....
        /*0078*/ 	.word	0x00001460


	//----- nvinfo : EIATTR_REG_RECONFIG
	.align		4
.L_31:
        /*007c*/ 	.byte	0x01, 0x54
	.zero		2


	//----- nvinfo : EIATTR_SYSCALL_OFFSETS
	.align		4
        /*0080*/ 	.byte	0x04, 0x46
        /*0082*/ 	.short	(.L_33 - .L_32)


	//   ....[0]....
.L_32:
        /*0084*/ 	.word	0x00001650


	//----- nvinfo : EIATTR_MBARRIER_INSTR_OFFSETS
	.align		4
.L_33:
        /*0088*/ 	.byte	0x04, 0x39
        /*008a*/ 	.short	(.L_35 - .L_34)


	//   ....[0]....
.L_34:
        /*008c*/ 	.word	0x00000230
        /*0090*/ 	.word	0x000000ff
        /*0094*/ 	.word	0x00000000
        /*0098*/ 	.short	0x0100
        /*009a*/ 	.byte	0x08
	.zero		1


	//   ....[1]....
        /*009c*/ 	.word	0x00000240
        /*00a0*/ 	.word	0x000000ff
        /*00a4*/ 	.word	0x00000018
        /*00a8*/ 	.short	0x0100
        /*00aa*/ 	.byte	0x08
	.zero		1


	//   ....[2]....
        /*00ac*/ 	.word	0x00000250
        /*00b0*/ 	.word	0x000000ff
        /*00b4*/ 	.word	0x00000008
        /*00b8*/ 	.short	0x0100
        /*00ba*/ 	.byte	0x08
	.zero		1


	//   ....[3]....
        /*00bc*/ 	.word	0x00000260
        /*00c0*/ 	.word	0x000000ff
        /*00c4*/ 	.word	0x00000020
        /*00c8*/ 	.short	0x0100
        /*00ca*/ 	.byte	0x08
	.zero		1


	//   ....[4]....
        /*00cc*/ 	.word	0x00000270
        /*00d0*/ 	.word	0x000000ff
        /*00d4*/ 	.word	0x00000010
        /*00d8*/ 	.short	0x0100
        /*00da*/ 	.byte	0x08
	.zero		1


	//   ....[5]....
        /*00dc*/ 	.word	0x00000280
        /*00e0*/ 	.word	0x000000ff
        /*00e4*/ 	.word	0x00000028
        /*00e8*/ 	.short	0x0100
        /*00ea*/ 	.byte	0x08
	.zero		1


	//   ....[6]....
        /*00ec*/ 	.word	0x000006c0
        /*00f0*/ 	.word	0x000000ff
        /*00f4*/ 	.word	0x00000040
        /*00f8*/ 	.short	0x0100
        /*00fa*/ 	.byte	0x06
	.zero		1


	//   ....[7]....
        /*00fc*/ 	.word	0x00000760
        /*0100*/ 	.word	0x000000ff
        /*0104*/ 	.word	0x00000048
        /*0108*/ 	.short	0x0100
        /*010a*/ 	.byte	0x06
	.zero		1


	//   ....[8]....
        /*010c*/ 	.word	0x00001710
        /*0110*/ 	.word	0x00000003
        /*0114*/ 	.word	0x00000000
        /*0118*/ 	.short	0x010a
        /*011a*/ 	.byte	0x3f
	.zero		1


	//   ....[9]....
        /*011c*/ 	.word	0x00001770
        /*0120*/ 	.word	0x00000003
        /*0124*/ 	.word	0x00000000
        /*0128*/ 	.short	0x010a
        /*012a*/ 	.byte	0x3f
	.zero		1


	//   ....[10]....
        /*012c*/ 	.word	0x00001cb0
        /*0130*/ 	.word	0x00000005
        /*0134*/ 	.word	0x00000000
        /*0138*/ 	.short	0x010a
        /*013a*/ 	.byte	0x3f
	.zero		1


	//   ....[11]....
        /*013c*/ 	.word	0x00001cf0
        /*0140*/ 	.word	0x00000005
        /*0144*/ 	.word	0x00000000
        /*0148*/ 	.short	0x010a
        /*014a*/ 	.byte	0x3f
	.zero		1


	//   ....[12]....
        /*014c*/ 	.word	0x00002110
        /*0150*/ 	.word	0x00000004
        /*0154*/ 	.word	0x00000000
        /*0158*/ 	.short	0x0101
        /*015a*/ 	.byte	0x3f
	.zero		1


	//   ....[13]....
        /*015c*/ 	.word	0x00002300
        /*0160*/ 	.word	0x00000000
        /*0164*/ 	.word	0x00000000
        /*0168*/ 	.short	0x0101
        /*016a*/ 	.byte	0x3f
	.zero		1


	//   ....[14]....
        /*016c*/ 	.word	0x000074f0
        /*0170*/ 	.word	0x00000015
        /*0174*/ 	.word	0x00000018
        /*0178*/ 	.short	0x010a
        /*017a*/ 	.byte	0x3f
	.zero		1


	//   ....[15]....
        /*017c*/ 	.word	0x00007970
        /*0180*/ 	.word	0x00000006
        /*0184*/ 	.word	0x00000048
        /*0188*/ 	.short	0x0101
        /*018a*/ 	.byte	0x3f
	.zero		1


	//   ....[16]....
        /*018c*/ 	.word	0x000080a0
        /*0190*/ 	.word	0x00000007
        /*0194*/ 	.word	0x00000000
        /*0198*/ 	.short	0x010a
        /*019a*/ 	.byte	0x3f
	.zero		1


	//   ....[17]....
        /*019c*/ 	.word	0x00008120
        /*01a0*/ 	.word	0x00000006
        /*01a4*/ 	.word	0x00000000
        /*01a8*/ 	.short	0x010a
        /*01aa*/ 	.byte	0x3f
	.zero		1


	//   ....[18]....
        /*01ac*/ 	.word	0x000081b0
        /*01b0*/ 	.word	0x00000003
        /*01b4*/ 	.word	0x00000000
        /*01b8*/ 	.short	0x010a
        /*01ba*/ 	.byte	0x3f
	.zero		1


	//   ....[19]....
        /*01bc*/ 	.word	0x00008210
        /*01c0*/ 	.word	0x00000003
        /*01c4*/ 	.word	0x00000000
        /*01c8*/ 	.short	0x010a
        /*01ca*/ 	.byte	0x3f
	.zero		1


	//   ....[20]....
        /*01cc*/ 	.word	0x00008260
        /*01d0*/ 	.word	0x00000005
        /*01d4*/ 	.word	0x00000000
        /*01d8*/ 	.short	0x010a
        /*01da*/ 	.byte	0x3f
	.zero		1


	//   ....[21]....
        /*01dc*/ 	.word	0x00008330
        /*01e0*/ 	.word	0x00000015
        /*01e4*/ 	.word	0x00000018
        /*01e8*/ 	.short	0x010a
        /*01ea*/ 	.byte	0x3f
	.zero		1


	//   ....[22]....
        /*01ec*/ 	.word	0x00008400
        /*01f0*/ 	.word	0x00000007
        /*01f4*/ 	.word	0x00000000
        /*01f8*/ 	.short	0x010a
        /*01fa*/ 	.byte	0x3f
	.zero		1


	//   ....[23]....
        /*01fc*/ 	.word	0x00008450
        /*0200*/ 	.word	0x00000006
        /*0204*/ 	.word	0x00000000
        /*0208*/ 	.short	0x010a
        /*020a*/ 	.byte	0x3f
	.zero		1


	//----- nvinfo : EIATTR_NUM_MBARRIERS
	.align		4
.L_35:
        /*020c*/ 	.byte	0x03, 0x38
        /*020e*/ 	.short	0x0008


	//----- nvinfo : EIATTR_EXIT_INSTR_OFFSETS
	.align		4
        /*0210*/ 	.byte	0x04, 0x1c
        /*0212*/ 	.short	(.L_37 - .L_36)


	//   ....[0]....
.L_36:
        /*0214*/ 	.word	0x000009b0


	//   ....[1]....
        /*0218*/ 	.word	0x000011c0


	//   ....[2]....
        /*021c*/ 	.word	0x00006bb0


	//   ....[3]....
        /*0220*/ 	.word	0x00007110


	//   ....[4]....
        /*0224*/ 	.word	0x00008200


	//----- nvinfo : EIATTR_MAX_THREADS
	.align		4
.L_37:
        /*0228*/ 	.byte	0x04, 0x05
        /*022a*/ 	.short	(.L_39 - .L_38)
.L_38:
        /*022c*/ 	.word	0x00000180
        /*0230*/ 	.word	0x00000001
        /*0234*/ 	.word	0x00000001


	//----- nvinfo : EIATTR_CRS_STACK_SIZE
	.align		4
.L_39:
        /*0238*/ 	.byte	0x04, 0x1e
        /*023a*/ 	.short	(.L_41 - .L_40)
.L_40:
        /*023c*/ 	.word	0x00000000


	//----- nvinfo : EIATTR_CBANK_PARAM_SIZE
	.align		4
.L_41:
        /*0240*/ 	.byte	0x03, 0x19
        /*0242*/ 	.short	0x0470


	//----- nvinfo : EIATTR_PARAM_CBANK
	.align		4
        /*0244*/ 	.byte	0x04, 0x0a
        /*0246*/ 	.short	(.L_43 - .L_42)
	.align		4
.L_42:
        /*0248*/ 	.word	index@(.nv.constant0._ZN7cutlass13device_kernelINS_4gemm6kernel13GemmUniversalIN4cute5tupleIJiiiiEEENS1_10collective13CollectiveMmaINS1_34MainloopSm90TmaGmmaWarpSpecializedILi3ENS5_IJNS4_1CILi2EEESB_NSA_ILi1EEEEEENS1_35KernelTmaWarpSpecializedCooperativeEEENS5_IJNSA_ILi128EEESG_SG_EEENS_6half_tENS5_IJlSC_lEEESI_SJ_NS4_8TiledMMAINS4_8MMA_AtomIJNS4_4SM904GMMA26MMA_64x128x16_F32F16F16_SSILNSN_5MajorE0ELSP_0ELNSN_7ScaleInE1ELSQ_1EEEEEENS4_6LayoutINS5_IJSB_SC_SC_EEENS5_IJSC_NSA_ILi0EEESV_EEEEENS5_IJNS4_10UnderscoreESY_SY_EEEEENS4_23SM90_TMA_LOAD_MULTICASTENS4_14ComposedLayoutINS4_7SwizzleILi3ELi4ELi3EEENS4_18smem_ptr_flag_bitsILi16EEENST_INS5_IJNSA_ILi8EEENSA_ILi64EEEEEENS5_IJS18_SC_EEEEEEEvNS4_8identityES11_S1C_vS1D_EENS_8epilogue10collective6detail29Sm90TmaWarpSpecializedAdapterINS1G_15DefaultEpilogueISI_SJ_SJ_NS1F_6thread17LinearCombinationISI_Li1EffLNS1K_9ScaleType4KindE0ELNS_15FloatRoundStyleE2ESI_EENS1_15EpilogueDefaultEEEEEvvEEEEvNT_6ParamsE)
        /*024c*/ 	.short	0x0210
        /*024e*/ 	.short	0x0470


	//----- nvinfo : EIATTR_SW_WAR
	.align		4
.L_43:
        /*0250*/ 	.byte	0x04, 0x36
        /*0252*/ 	.short	(.L_45 - .L_44)
.L_44:
        /*0254*/ 	.word	0x00000008
.L_45:


//--------------------- .nv.callgraph             --------------------------
	.section	.nv.callgraph,"",@"SHT_CUDA_CALLGRAPH"
	.align	4
	.sectionentsize	8
	.align		4
        /*0000*/ 	.word	0x00000000
	.align		4
        /*0004*/ 	.word	0xffffffff
	.align		4
        /*0008*/ 	.word	index@(_ZN7cutlass13device_kernelINS_4gemm6kernel13GemmUniversalIN4cute5tupleIJiiiiEEENS1_10collective13CollectiveMmaINS1_34MainloopSm90TmaGmmaWarpSpecializedILi3ENS5_IJNS4_1CILi2EEESB_NSA_ILi1EEEEEENS1_35KernelTmaWarpSpecializedCooperativeEEENS5_IJNSA_ILi128EEESG_SG_EEENS_6half_tENS5_IJlSC_lEEESI_SJ_NS4_8TiledMMAINS4_8MMA_AtomIJNS4_4SM904GMMA26MMA_64x128x16_F32F16F16_SSILNSN_5MajorE0ELSP_0ELNSN_7ScaleInE1ELSQ_1EEEEEENS4_6LayoutINS5_IJSB_SC_SC_EEENS5_IJSC_NSA_ILi0EEESV_EEEEENS5_IJNS4_10UnderscoreESY_SY_EEEEENS4_23SM90_TMA_LOAD_MULTICASTENS4_14ComposedLayoutINS4_7SwizzleILi3ELi4ELi3EEENS4_18smem_ptr_flag_bitsILi16EEENST_INS5_IJNSA_ILi8EEENSA_ILi64EEEEEENS5_IJS18_SC_EEEEEEEvNS4_8identityES11_S1C_vS1D_EENS_8epilogue10collective6detail29Sm90TmaWarpSpecializedAdapterINS1G_15DefaultEpilogueISI_SJ_SJ_NS1F_6thread17LinearCombinationISI_Li1EffLNS1K_9ScaleType4KindE0ELNS_15FloatRoundStyleE2ESI_EENS1_15EpilogueDefaultEEEEEvvEEEEvNT_6ParamsE)
	.align		4
        /*000c*/ 	.word	index@(__assertfail)
	.align		4
        /*0010*/ 	.word	0x00000000
	.align		4
        /*0014*/ 	.word	0xfffffffe
	.align		4
        /*0018*/ 	.word	0x00000000
	.align		4
        /*001c*/ 	.word	0xfffffffd
	.align		4
        /*0020*/ 	.word	0x00000000
	.align		4
        /*0024*/ 	.word	0xfffffffc


//--------------------- .nv.constant4             --------------------------
	.section	.nv.constant4,"a",@progbits
	.align	8
	.align		8
.nv.constant4:
        /*0000*/ 	.dword	__assertfail
	.align		8
        /*0008*/ 	.dword	__unnamed_1
	.align		8
        /*0010*/ 	.dword	_ZN39_INTERNAL_6022886c_4_k_cu_65da8983_33804cuda3std3__45__cpo5beginE
	.align		8
        /*0018*/ 	.dword	_ZN39_INTERNAL_6022886c_4_k_cu_65da8983_33804cuda3std3__45__cpo3endE
	.align		8
        /*0020*/ 	.dword	_ZN39_INTERNAL_6022886c_4_k_cu_65da8983_33804cuda3std3__45__cpo6cbeginE
	.align		8
        /*0028*/ 	.dword	_ZN39_INTERNAL_6022886c_4_k_cu_65da8983_33804cuda3std3__45__cpo4cendE
	.align		8
        /*0030*/ 	.dword	_ZN39_INTERNAL_6022886c_4_k_cu_65da8983_33804cuda3std3__441_GLOBAL__N__6022886c_4_k_cu_65da8983_33806ignoreE
	.align		8
        /*0038*/ 	.dword	_ZN39_INTERNAL_6022886c_4_k_cu_65da8983_33804cuda3std3__419piecewise_constructE
	.align		8
        /*0040*/ 	.dword	_ZN39_INTERNAL_6022886c_4_k_cu_65da8983_33804cuda3std3__48in_placeE
	.align		8
        /*0048*/ 	.dword	_ZN39_INTERNAL_6022886c_4_k_cu_65da8983_33804cuda3std6ranges3__45__cpo4swapE
	.align		8
        /*0050*/ 	.dword	_ZN39_INTERNAL_6022886c_4_k_cu_65da8983_33804cuda3std6ranges3__45__cpo9iter_moveE
	.align		8
        /*0058*/ 	.dword	_ZN39_INTERNAL_6022886c_4_k_cu_65da8983_33804cute7productE
	.align		8
        /*0060*/ 	.dword	_ZN39_INTERNAL_6022886c_4_k_cu_65da8983_33804cute1_E
	.align		8
        /*0068*/ 	.dword	$str$22
	.align		8
        /*0070*/ 	.dword	$str$23


//--------------------- .text._ZN7cutlass13device_kernelINS_4gemm6kernel13GemmUniversalIN4cute5tupleIJiiiiEEENS1_10collective13CollectiveMmaINS1_34MainloopSm90TmaGmmaWarpSpecializedILi3ENS5_IJNS4_1CILi2EEESB_NSA_ILi1EEEEEENS1_35KernelTmaWarpSpecializedCooperativeEEENS5_IJNSA_ILi128EEESG_SG_EEENS_6half_tENS5_IJlSC_lEEESI_SJ_NS4_8TiledMMAINS4_8MMA_AtomIJNS4_4SM904GMMA26MMA_64x128x16_F32F16F16_SSILNSN_5MajorE0ELSP_0ELNSN_7ScaleInE1ELSQ_1EEEEEENS4_6LayoutINS5_IJSB_SC_SC_EEENS5_IJSC_NSA_ILi0EEESV_EEEEENS5_IJNS4_10UnderscoreESY_SY_EEEEENS4_23SM90_TMA_LOAD_MULTICASTENS4_14ComposedLayoutINS4_7SwizzleILi3ELi4ELi3EEENS4_18smem_ptr_flag_bitsILi16EEENST_INS5_IJNSA_ILi8EEENSA_ILi64EEEEEENS5_IJS18_SC_EEEEEEEvNS4_8identityES11_S1C_vS1D_EENS_8epilogue10collective6detail29Sm90TmaWarpSpecializedAdapterINS1G_15DefaultEpilogueISI_SJ_SJ_NS1F_6thread17LinearCombinationISI_Li1EffLNS1K_9ScaleType4KindE0ELNS_15FloatRoundStyleE2ESI_EENS1_15EpilogueDefaultEEEEEvvEEEEvNT_6ParamsE --------------------------
	.section	.text._ZN7cutlass13device_kernelINS_4gemm6kernel13GemmUniversalIN4cute5tupleIJiiiiEEENS1_10collective13CollectiveMmaINS1_34MainloopSm90TmaGmmaWarpSpecializedILi3ENS5_IJNS4_1CILi2EEESB_NSA_ILi1EEEEEENS1_35KernelTmaWarpSpecializedCooperativeEEENS5_IJNSA_ILi128EEESG_SG_EEENS_6half_tENS5_IJlSC_lEEESI_SJ_NS4_8TiledMMAINS4_8MMA_AtomIJNS4_4SM904GMMA26MMA_64x128x16_F32F16F16_SSILNSN_5MajorE0ELSP_0ELNSN_7ScaleInE1ELSQ_1EEEEEENS4_6LayoutINS5_IJSB_SC_SC_EEENS5_IJSC_NSA_ILi0EEESV_EEEEENS5_IJNS4_10UnderscoreESY_SY_EEEEENS4_23SM90_TMA_LOAD_MULTICASTENS4_14ComposedLayoutINS4_7SwizzleILi3ELi4ELi3EEENS4_18smem_ptr_flag_bitsILi16EEENST_INS5_IJNSA_ILi8EEENSA_ILi64EEEEEENS5_IJS18_SC_EEEEEEEvNS4_8identityES11_S1C_vS1D_EENS_8epilogue10collective6detail29Sm90TmaWarpSpecializedAdapterINS1G_15DefaultEpilogueISI_SJ_SJ_NS1F_6thread17LinearCombinationISI_Li1EffLNS1K_9ScaleType4KindE0ELNS_15FloatRoundStyleE2ESI_EENS1_15EpilogueDefaultEEEEEvvEEEEvNT_6ParamsE,"ax",@progbits
	.align	128
.text._ZN7cutlass13device_kernelINS_4gemm6kernel13GemmUniversalIN4cute5tupleIJiiiiEEENS1_10collective13CollectiveMmaINS1_34MainloopSm90TmaGmmaWarpSpecializedILi3ENS5_IJNS4_1CILi2EEESB_NSA_ILi1EEEEEENS1_35KernelTmaWarpSpecializedCooperativeEEENS5_IJNSA_ILi128EEESG_SG_EEENS_6half_tENS5_IJlSC_lEEESI_SJ_NS4_8TiledMMAINS4_8MMA_AtomIJNS4_4SM904GMMA26MMA_64x128x16_F32F16F16_SSILNSN_5MajorE0ELSP_0ELNSN_7ScaleInE1ELSQ_1EEEEEENS4_6LayoutINS5_IJSB_SC_SC_EEENS5_IJSC_NSA_ILi0EEESV_EEEEENS5_IJNS4_10UnderscoreESY_SY_EEEEENS4_23SM90_TMA_LOAD_MULTICASTENS4_14ComposedLayoutINS4_7SwizzleILi3ELi4ELi3EEENS4_18smem_ptr_flag_bitsILi16EEENST_INS5_IJNSA_ILi8EEENSA_ILi64EEEEEENS5_IJS18_SC_EEEEEEEvNS4_8identityES11_S1C_vS1D_EENS_8epilogue10collective6detail29Sm90TmaWarpSpecializedAdapterINS1G_15DefaultEpilogueISI_SJ_SJ_NS1F_6thread17LinearCombinationISI_Li1EffLNS1K_9ScaleType4KindE0ELNS_15FloatRoundStyleE2ESI_EENS1_15EpilogueDefaultEEEEEvvEEEEvNT_6ParamsE:
        .type           _ZN7cutlass13device_kernelINS_4gemm6kernel13GemmUniversalIN4cute5tupleIJiiiiEEENS1_10collective13CollectiveMmaINS1_34MainloopSm90TmaGmmaWarpSpecializedILi3ENS5_IJNS4_1CILi2EEESB_NSA_ILi1EEEEEENS1_35KernelTmaWarpSpecializedCooperativeEEENS5_IJNSA_ILi128EEESG_SG_EEENS_6half_tENS5_IJlSC_lEEESI_SJ_NS4_8TiledMMAINS4_8MMA_AtomIJNS4_4SM904GMMA26MMA_64x128x16_F32F16F16_SSILNSN_5MajorE0ELSP_0ELNSN_7ScaleInE1ELSQ_1EEEEEENS4_6LayoutINS5_IJSB_SC_SC_EEENS5_IJSC_NSA_ILi0EEESV_EEEEENS5_IJNS4_10UnderscoreESY_SY_EEEEENS4_23SM90_TMA_LOAD_MULTICASTENS4_14ComposedLayoutINS4_7SwizzleILi3ELi4ELi3EEENS4_18smem_ptr_flag_bitsILi16EEENST_INS5_IJNSA_ILi8EEENSA_ILi64EEEEEENS5_IJS18_SC_EEEEEEEvNS4_8identityES11_S1C_vS1D_EENS_8epilogue10collective6detail29Sm90TmaWarpSpecializedAdapterINS1G_15DefaultEpilogueISI_SJ_SJ_NS1F_6thread17LinearCombinationISI_Li1EffLNS1K_9ScaleType4KindE0ELNS_15FloatRoundStyleE2ESI_EENS1_15EpilogueDefaultEEEEEvvEEEEvNT_6ParamsE,@function
        .size           _ZN7cutlass13device_kernelINS_4gemm6kernel13GemmUniversalIN4cute5tupleIJiiiiEEENS1_10collective13CollectiveMmaINS1_34MainloopSm90TmaGmmaWarpSpecializedILi3ENS5_IJNS4_1CILi2EEESB_NSA_ILi1EEEEEENS1_35KernelTmaWarpSpecializedCooperativeEEENS5_IJNSA_ILi128EEESG_SG_EEENS_6half_tENS5_IJlSC_lEEESI_SJ_NS4_8TiledMMAINS4_8MMA_AtomIJNS4_4SM904GMMA26MMA_64x128x16_F32F16F16_SSILNSN_5MajorE0ELSP_0ELNSN_7ScaleInE1ELSQ_1EEEEEENS4_6LayoutINS5_IJSB_SC_SC_EEENS5_IJSC_NSA_ILi0EEESV_EEEEENS5_IJNS4_10UnderscoreESY_SY_EEEEENS4_23SM90_TMA_LOAD_MULTICASTENS4_14ComposedLayoutINS4_7SwizzleILi3ELi4ELi3EEENS4_18smem_ptr_flag_bitsILi16EEENST_INS5_IJNSA_ILi8EEENSA_ILi64EEEEEENS5_IJS18_SC_EEEEEEEvNS4_8identityES11_S1C_vS1D_EENS_8epilogue10collective6detail29Sm90TmaWarpSpecializedAdapterINS1G_15DefaultEpilogueISI_SJ_SJ_NS1F_6thread17LinearCombinationISI_Li1EffLNS1K_9ScaleType4KindE0ELNS_15FloatRoundStyleE2ESI_EENS1_15EpilogueDefaultEEEEEvvEEEEvNT_6ParamsE,(.L_x_195 - _ZN7cutlass13device_kernelINS_4gemm6kernel13GemmUniversalIN4cute5tupleIJiiiiEEENS1_10collective13CollectiveMmaINS1_34MainloopSm90TmaGmmaWarpSpecializedILi3ENS5_IJNS4_1CILi2EEESB_NSA_ILi1EEEEEENS1_35KernelTmaWarpSpecializedCooperativeEEENS5_IJNSA_ILi128EEESG_SG_EEENS_6half_tENS5_IJlSC_lEEESI_SJ_NS4_8TiledMMAINS4_8MMA_AtomIJNS4_4SM904GMMA26MMA_64x128x16_F32F16F16_SSILNSN_5MajorE0ELSP_0ELNSN_7ScaleInE1ELSQ_1EEEEEENS4_6LayoutINS5_IJSB_SC_SC_EEENS5_IJSC_NSA_ILi0EEESV_EEEEENS5_IJNS4_10UnderscoreESY_SY_EEEEENS4_23SM90_TMA_LOAD_MULTICASTENS4_14ComposedLayoutINS4_7SwizzleILi3ELi4ELi3EEENS4_18smem_ptr_flag_bitsILi16EEENST_INS5_IJNSA_ILi8EEENSA_ILi64EEEEEENS5_IJS18_SC_EEEEEEEvNS4_8identityES11_S1C_vS1D_EENS_8epilogue10collective6detail29Sm90TmaWarpSpecializedAdapterINS1G_15DefaultEpilogueISI_SJ_SJ_NS1F_6thread17LinearCombinationISI_Li1EffLNS1K_9ScaleType4KindE0ELNS_15FloatRoundStyleE2ESI_EENS1_15EpilogueDefaultEEEEEvvEEEEvNT_6ParamsE)
        .other          _ZN7cutlass13device_kernelINS_4gemm6kernel13GemmUniversalIN4cute5tupleIJiiiiEEENS1_10collective13CollectiveMmaINS1_34MainloopSm90TmaGmmaWarpSpecializedILi3ENS5_IJNS4_1CILi2EEESB_NSA_ILi1EEEEEENS1_35KernelTmaWarpSpecializedCooperativeEEENS5_IJNSA_ILi128EEESG_SG_EEENS_6half_tENS5_IJlSC_lEEESI_SJ_NS4_8TiledMMAINS4_8MMA_AtomIJNS4_4SM904GMMA26MMA_64x128x16_F32F16F16_SSILNSN_5MajorE0ELSP_0ELNSN_7ScaleInE1ELSQ_1EEEEEENS4_6LayoutINS5_IJSB_SC_SC_EEENS5_IJSC_NSA_ILi0EEESV_EEEEENS5_IJNS4_10UnderscoreESY_SY_EEEEENS4_23SM90_TMA_LOAD_MULTICASTENS4_14ComposedLayoutINS4_7SwizzleILi3ELi4ELi3EEENS4_18smem_ptr_flag_bitsILi16EEENST_INS5_IJNSA_ILi8EEENSA_ILi64EEEEEENS5_IJS18_SC_EEEEEEEvNS4_8identityES11_S1C_vS1D_EENS_8epilogue10collective6detail29Sm90TmaWarpSpecializedAdapterINS1G_15DefaultEpilogueISI_SJ_SJ_NS1F_6thread17LinearCombinationISI_Li1EffLNS1K_9ScaleType4KindE0ELNS_15FloatRoundStyleE2ESI_EENS1_15EpilogueDefaultEEEEEvvEEEEvNT_6ParamsE,@"STO_CUDA_ENTRY STV_DEFAULT"
_ZN7cutlass13device_kernelINS_4gemm6kernel13GemmUniversalIN4cute5tupleIJiiiiEEENS1_10collective13CollectiveMmaINS1_34MainloopSm90TmaGmmaWarpSpecializedILi3ENS5_IJNS4_1CILi2EEESB_NSA_ILi1EEEEEENS1_35KernelTmaWarpSpecializedCooperativeEEENS5_IJNSA_ILi128EEESG_SG_EEENS_6half_tENS5_IJlSC_lEEESI_SJ_NS4_8TiledMMAINS4_8MMA_AtomIJNS4_4SM904GMMA26MMA_64x128x16_F32F16F16_SSILNSN_5MajorE0ELSP_0ELNSN_7ScaleInE1ELSQ_1EEEEEENS4_6LayoutINS5_IJSB_SC_SC_EEENS5_IJSC_NSA_ILi0EEESV_EEEEENS5_IJNS4_10UnderscoreESY_SY_EEEEENS4_23SM90_TMA_LOAD_MULTICASTENS4_14ComposedLayoutINS4_7SwizzleILi3ELi4ELi3EEENS4_18smem_ptr_flag_bitsILi16EEENST_INS5_IJNSA_ILi8EEENSA_ILi64EEEEEENS5_IJS18_SC_EEEEEEEvNS4_8identityES11_S1C_vS1D_EENS_8epilogue10collective6detail29Sm90TmaWarpSpecializedAdapterINS1G_15DefaultEpilogueISI_SJ_SJ_NS1F_6thread17LinearCombinationISI_Li1EffLNS1K_9ScaleType4KindE0ELNS_15FloatRoundStyleE2ESI_EENS1_15EpilogueDefaultEEEEEvvEEEEvNT_6ParamsE:
[----:B------:R-:W0:Y:S01]  /*0000*/  LDC R1, c[0x0][0x28] ;  /* 0x00000a00ff017b82 */ /* 0x000e220000000800 */
[----:B------:R-:W1:Y:S01]  /*0010*/  S2R R95, SR_TID.X ;  /* 0x00000000005f7919 */ /* 0x000e620000002100 */
[----:B------:R-:W-:Y:S01]  /*0020*/  ELECT P0, URZ, PT ;  /* 0x00000000003f782f */ /* 0x000fe20003800000 */
[----:B------:R-:W-:Y:S01]  /*0030*/  BSSY B0, `(.L_x_0) ;  /* 0x000000f000007945 */ /* 0x000fe20003800000 */
[--C-:B-1----:R-:W-:Y:S02]  /*0040*/  SHF.R.U32.HI R0, RZ, 0x5, R95.reuse ;  /* 0x00000005ff007819 */ /* 0x102fe4000001165f */
[----:B------:R-:W-:-:S03]  /*0050*/  SHF.R.U32.HI R7, RZ, 0x7, R95 ;  /* 0x00000007ff077819 */ /* 0x000fc6000001165f */
[----:B------:R-:W1:Y:S04]  /*0060*/  SHFL.IDX PT, R3, R0, RZ, 0x1f ;  /* 0x00001fff00037589 */ /* 0x000e6800000e0000 */
[----:B------:R2:W3:Y:S01]  /*0070*/  SHFL.IDX PT, R2, R7, RZ, 0x1f ;  /* 0x00001fff07027589 */ /* 0x0004e200000e0000 */
[----:B-1----:R-:W-:-:S13]  /*0080*/  ISETP.NE.OR P0, PT, R3, RZ, !P0 ;  /* 0x000000ff0300720c */ /* 0x002fda0004705670 */
[----:B0-23--:R-:W-:Y:S05]  /*0090*/  @P0 BRA `(.L_x_1) ;  /* 0x0000000000200947 */ /* 0x00dfea0003800000 */
[----:B------:R-:W-:Y:S02]  /*00a0*/  ULDC.64 UR4, c[0x0][0x198] ;  /* 0x0000660000047ab9 */ /* 0x000fe40000000a00 */
[----:B------:R-:W-:Y:S02]  /*00b0*/  UIADD3 UR6, UP0, UR4, 0xf0, URZ ;  /* 0x000000f004067890 */ /* 0x000fe4000ff1e03f */
[----:B------:R-:W-:Y:S02]  /*00c0*/  UIADD3 UR4, UP1, UR4, 0x1f0, URZ ;  /* 0x000001f004047890 */ /* 0x000fe4000ff3e03f */
[----:B------:R-:W-:Y:S02]  /*00d0*/  UIADD3.X UR7, URZ, UR5, URZ, UP0, !UPT ;  /* 0x000000053f077290 */ /* 0x000fe400087fe43f */
[----:B------:R-:W-:-:S07]  /*00e0*/  UIADD3.X UR5, URZ, UR5, URZ, UP1, !UPT ;  /* 0x000000053f057290 */ /* 0x000fce0008ffe43f */
[----:B------:R0:W-:Y:S02]  /*00f0*/  UTMACCTL.PF [UR6] ;  /* 0x00000000060079b9 */ /* 0x0001e40008040000 */
[----:B------:R0:W-:Y:S02]  /*0100*/  UTMACCTL.PF [UR4] ;  /* 0x00000000040079b9 */ /* 0x0001e40008040000 */
[----:B0-----:R-:W-:Y:S01]  /*0110*/  NOP ;  /* 0x0000000000007918 */ /* 0x001fe20000000000 */
.L_x_1:
[----:B------:R-:W-:Y:S05]  /*0120*/  BSYNC B0 ;  /* 0x0000000000007941 */ /* 0x000fea0003800000 */
.L_x_0:
[----:B------:R-:W0:Y:S02]  /*0130*/  SHFL.IDX PT, R5, R0, RZ, 0x1f ;  /* 0x00001fff00057589 */ /* 0x000e2400000e0000 */
[----:B0-----:R-:W-:-:S13]  /*0140*/  ISETP.NE.AND P0, PT, R5, RZ, PT ;  /* 0x000000ff0500720c */ /* 0x001fda0003f05270 */
[----:B------:R-:W-:Y:S05]  /*0150*/  @P0 BRA `(.L_x_2) ;  /* 0x0000000000500947 */ /* 0x000fea0003800000 */
[----:B------:R-:W0:Y:S01]  /*0160*/  S2UR UR8, SR_CgaCtaId ;  /* 0x00000000000879c3 */ /* 0x000e220000008800 */
[----:B------:R-:W-:Y:S01]  /*0170*/  UMOV UR4, 0x400 ;  /* 0x0000040000047882 */ /* 0x000fe20000000000 */
[----:B------:R-:W-:Y:S01]  /*0180*/  UMOV UR5, 0x1 ;  /* 0x0000000100057882 */ /* 0x000fe20000000000 */
[----:B------:R-:W-:Y:S01]  /*0190*/  UMOV UR6, 0x6 ;  /* 0x0000000600067882 */ /* 0x000fe20000000000 */
[----:B------:R-:W-:Y:S01]  /*01a0*/  ELECT P0, URZ, PT ;  /* 0x00000000003f782f */ /* 0x000fe20003800000 */
[----:B------:R-:W-:-:S04]  /*01b0*/  UIADD3 UR6, -UR6, 0x100000, URZ ;  /* 0x0010000006067890 */ /* 0x000fc8000fffe13f */
[----:B------:R-:W-:Y:S02]  /*01c0*/  USHF.L.U32 UR7, UR6, 0xb, URZ ;  /* 0x0000000b06077899 */ /* 0x000fe4000800063f */
[----:B------:R-:W-:Y:S02]  /*01d0*/  USHF.L.U32 UR6, UR6, 0x1, URZ ;  /* 0x0000000106067899 */ /* 0x000fe4000800063f */
[----:B0-----:R-:W-:Y:S02]  /*01e0*/  ULEA UR8, UR8, UR4, 0x18 ;  /* 0x0000000408087291 */ /* 0x001fe4000f8ec03f */
[----:B------:R-:W-:-:S04]  /*01f0*/  UIADD3 UR4, -UR5, 0x100000, URZ ;  /* 0x0010000005047890 */ /* 0x000fc8000fffe13f */
[----:B------:R-:W-:Y:S02]  /*0200*/  USHF.L.U32 UR5, UR4, 0xb, URZ ;  /* 0x0000000b04057899 */ /* 0x000fe4000800063f */
[----:B------:R-:W-:Y:S01]  /*0210*/  USHF.L.U32 UR4, UR4, 0x1, URZ ;  /* 0x0000000104047899 */ /* 0x000fe2000800063f */
[----:B------:R-:W0:Y:S11]  /*0220*/  FENCE.VIEW.ASYNC.S ;  /* 0x00000000000073c6 */ /* 0x000e360000000000 */
[----:B0-----:R0:W1:Y:S01]  /*0230*/  SYNCS.EXCH.64 URZ, [UR8], UR4 ;  /* 0x00000004083f75b2 */ /* 0x0010620008000100 */
[----:B------:R0:W2:Y:S01]  /*0240*/  SYNCS.EXCH.64 URZ, [UR8+0x18], UR6 ;  /* 0x00001806083f75b2 */ /* 0x0000a20008000100 */
[----:B------:R0:W3:Y:S01]  /*0250*/  SYNCS.EXCH.64 URZ, [UR8+0x8], UR4 ;  /* 0x00000804083f75b2 */ /* 0x0000e20008000100 */
[----:B------:R0:W4:Y:S01]  /*0260*/  SYNCS.EXCH.64 URZ, [UR8+0x20], UR6 ;  /* 0x00002006083f75b2 */ /* 0x0001220008000100 */
[----:B------:R0:W0:Y:S01]  /*0270*/  SYNCS.EXCH.64 URZ, [UR8+0x10], UR4 ;  /* 0x00001004083f75b2 */ /* 0x0000220008000100 */
[----:B------:R0:W0:Y:S01]  /*0280*/  SYNCS.EXCH.64 URZ, [UR8+0x28], UR6 ;  /* 0x00002806083f75b2 */ /* 0x0000220008000100 */
[----:B------:R-:W-:Y:S01]  /*0290*/  NOP ;  /* 0x0000000000007918 */ /* 0x000fe20000000000 */
.L_x_2:
[----:B------:R-:W-:Y:S01]  /*02a0*/  SHF.R.S32.HI R4, RZ, 0x1f, R95 ;  /* 0x0000001fff047819 */ /* 0x000fe2000001145f */
[----:B------:R-:W5:Y:S01]  /*02b0*/  SHFL.IDX PT, R0, R0, RZ, 0x1f ;  /* 0x00001fff00007589 */ /* 0x000f6200000e0000 */
[----:B0-----:R-:W0:Y:S01]  /*02c0*/  S2UR UR8, SR_CTAID.X ;  /* 0x00000000000879c3 */ /* 0x001e220000002500 */
[----:B------:R-:W-:Y:S02]  /*02d0*/  ELECT P0, URZ, PT ;  /* 0x00000000003f782f */ /* 0x000fe40003800000 */
[----:B------:R-:W-:Y:S01]  /*02e0*/  LEA.HI R4, R4, R95, RZ, 0x7 ;  /* 0x0000005f04047211 */ /* 0x000fe200078f38ff */
[----:B------:R-:W-:Y:S01]  /*02f0*/  ULDC UR4, c[0x0][0x150] ;  /* 0x0000540000047ab9 */ /* 0x000fe20000000800 */
[----:B------:R-:W-:Y:S01]  /*0300*/  SHF.R.S32.HI R6, RZ, 0x1f, R5 ;  /* 0x0000001fff067819 */ /* 0x000fe20000011405 */
[----:B------:R-:W-:Y:S01]  /*0310*/  NOP ;  /* 0x0000000000007918 */ /* 0x000fe20000000000 */
[----:B------:R-:W-:Y:S01]  /*0320*/  LOP3.LUT R4, R4, 0xffffff80, RZ, 0xc0, !PT ;  /* 0xffffff8004047812 */ /* 0x000fe200078ec0ff */
[----:B------:R-:W-:Y:S01]  /*0330*/  NOP ;  /* 0x0000000000007918 */ /* 0x000fe20000000000 */
[----:B------:R-:W-:Y:S01]  /*0340*/  LEA.HI R6, R6, R5, RZ, 0x2 ;  /* 0x0000000506067211 */ /* 0x000fe200078f10ff */
[----:B------:R-:W1:Y:S01]  /*0350*/  LDC R11, c[0x0][0x144] ;  /* 0x00005100ff0b7b82 */ /* 0x000e620000000800 */
[----:B------:R-:W-:Y:S01]  /*0360*/  IMAD.MOV.U32 R22, RZ, RZ, 0x1 ;  /* 0x00000001ff167424 */ /* 0x000fe200078e00ff */
[----:B------:R-:W-:Y:S01]  /*0370*/  ISETP.NE.AND P3, PT, R2, RZ, PT ;  /* 0x000000ff0200720c */ /* 0x000fe20003f65270 */
[----:B------:R-:W-:Y:S01]  /*0380*/  IMAD.IADD R8, R95, 0x1, -R4 ;  /* 0x000000015f087824 */ /* 0x000fe200078e0a04 */
[----:B------:R-:W-:Y:S01]  /*0390*/  LOP3.LUT R6, R6, 0x3ffffffc, RZ, 0xc0, !PT ;  /* 0x3ffffffc06067812 */ /* 0x000fe200078ec0ff */
[----:B------:R-:W2:Y:S03]  /*03a0*/  S2R R4, SR_CTAID.Y ;  /* 0x0000000000047919 */ /* 0x000ea60000002600 */
[----:B------:R-:W-:Y:S01]  /*03b0*/  SHF.R.S32.HI R9, RZ, 0x1f, R8 ;  /* 0x0000001fff097819 */ /* 0x000fe20000011408 */
[----:B------:R-:W-:Y:S01]  /*03c0*/  IMAD.IADD R6, R5, 0x1, -R6 ;  /* 0x0000000105067824 */ /* 0x000fe200078e0a06 */
[----:B------:R-:W3:Y:S02]  /*03d0*/  LDC R13, c[0x0][0x140] ;  /* 0x00005000ff0d7b82 */ /* 0x000ee40000000800 */
[----:B------:R-:W-:-:S02]  /*03e0*/  LEA.HI R9, R9, R8, RZ, 0x3 ;  /* 0x0000000809097211 */ /* 0x000fc400078f18ff */
[----:B-----5:R-:W-:Y:S02]  /*03f0*/  ISETP.NE.OR P0, PT, R0, RZ, !P0 ;  /* 0x000000ff0000720c */ /* 0x020fe40004705670 */
[--C-:B------:R-:W-:Y:S02]  /*0400*/  SHF.R.S32.HI R0, RZ, 0x3, R9.reuse ;  /* 0x00000003ff007819 */ /* 0x100fe40000011409 */
[----:B0-----:R-:W-:Y:S02]  /*0410*/  I2FP.F32.U32 R10, UR8 ;  /* 0x00000008000a7c45 */ /* 0x001fe40008201000 */
[----:B------:R-:W-:-:S03]  /*0420*/  SHF.R.S32.HI R9, RZ, 0x1f, R9 ;  /* 0x0000001fff097819 */ /* 0x000fc60000011409 */
[----:B------:R-:W-:Y:S01]  /*0430*/  FMUL R10, R10, UR4 ;  /* 0x000000040a0a7c20 */ /* 0x000fe20008400000 */
[----:B------:R-:W-:Y:S01]  /*0440*/  LEA.HI R9, R9, R0, RZ, 0x2 ;  /* 0x0000000009097211 */ /* 0x000fe200078f10ff */
[----:B------:R-:W-:Y:S02]  /*0450*/  ULDC UR4, c[0x0][0x154] ;  /* 0x0000550000047ab9 */ /* 0x000fe40000000800 */
[----:B------:R-:W-:Y:S01]  /*0460*/  VOTEU.ALL UP0, P0 ;  /* 0x00000000003f7886 */ /* 0x000fe20000000000 */
[----:B------:R-:W-:Y:S01]  /*0470*/  LOP3.LUT R9, R9, 0xfffffffc, RZ, 0xc0, !PT ;  /* 0xfffffffc09097812 */ /* 0x000fe200078ec0ff */
[----:B------:R-:W0:Y:S01]  /*0480*/  F2I.U32.TRUNC.NTZ R10, R10 ;  /* 0x0000000a000a7305 */ /* 0x000e22000020f000 */
[----:B------:R-:W-:Y:S02]  /*0490*/  VOTEU.ALL UP1, P0 ;  /* 0x00000000003f7886 */ /* 0x000fe40000020000 */
[----:B------:R-:W5:Y:S01]  /*04a0*/  @!UP0 S2UR UR7, SR_CgaCtaId ;  /* 0x00000000000789c3 */ /* 0x000f620000008800 */
[----:B------:R-:W-:Y:S01]  /*04b0*/  IMAD.IADD R9, R0, 0x1, -R9 ;  /* 0x0000000100097824 */ /* 0x000fe200078e0a09 */
[----:B------:R-:W-:Y:S01]  /*04c0*/  SHF.R.S32.HI R0, RZ, 0x1f, R3 ;  /* 0x0000001fff007819 */ /* 0x000fe20000011403 */
[----:B------:R-:W-:Y:S01]  /*04d0*/  @!UP0 UMOV UR6, 0x400 ;  /* 0x0000040000068882 */ /* 0x000fe20000000000 */
[----:B---3--:R-:W-:Y:S01]  /*04e0*/  ISETP.EQ.U32.AND P2, PT, R13, 0x1, PT ;  /* 0x000000010d00780c */ /* 0x008fe20003f42070 */
[----:B------:R-:W-:Y:S01]  /*04f0*/  IMAD R19, R6, 0x4, R9 ;  /* 0x0000000406137824 */ /* 0x000fe200078e0209 */
[----:B--2---:R-:W-:-:S02]  /*0500*/  I2FP.F32.U32 R12, R4 ;  /* 0x00000004000c7245 */ /* 0x004fc40000201000 */
[----:B------:R-:W2:Y:S01]  /*0510*/  LDC R9, c[0x0][0x148] ;  /* 0x00005200ff097b82 */ /* 0x000ea20000000800 */
[----:B------:R-:W-:Y:S02]  /*0520*/  LEA.HI R0, R0, R3, RZ, 0x2 ;  /* 0x0000000300007211 */ /* 0x000fe400078f10ff */
[----:B------:R-:W-:Y:S01]  /*0530*/  LEA.HI R6, R19, R19, RZ, 0x1 ;  /* 0x0000001313067211 */ /* 0x000fe200078f08ff */
[----:B0-----:R-:W-:Y:S02]  /*0540*/  IMAD.MOV R14, RZ, RZ, -R10 ;  /* 0x000000ffff0e7224 */ /* 0x001fe400078e0a0a */
[----:B------:R-:W-:Y:S01]  /*0550*/  FMUL R12, R12, UR4 ;  /* 0x000000040c0c7c20 */ /* 0x000fe20008400000 */
[----:B------:R-:W-:Y:S01]  /*0560*/  LOP3.LUT R0, R0, 0xfffffffc, RZ, 0xc0, !PT ;  /* 0xfffffffc00007812 */ /* 0x000fe200078ec0ff */
[----:B------:R-:W-:Y:S01]  /*0570*/  UMOV UR4, 0x20 ;  /* 0x0000002000047882 */ /* 0x000fe20000000000 */
[----:B------:R-:W-:Y:S01]  /*0580*/  LOP3.LUT R10, R6, 0xfffffffe, RZ, 0xc0, !PT ;  /* 0xfffffffe060a7812 */ /* 0x000fe200078ec0ff */
[----:B-1----:R-:W-:Y:S01]  /*0590*/  IMAD R6, R11, R14, UR8 ;  /* 0x000000080b067e24 */ /* 0x002fe2000f8e020e */
[----:B------:R-:W-:-:S04]  /*05a0*/  @!UP0 UIADD3 UR4, -UR4, 0x100000, URZ ;  /* 0x0010000004048890 */ /* 0x000fc8000fffe13f */
[----:B------:R-:W-:Y:S02]  /*05b0*/  @!UP0 USHF.L.U32 UR5, UR4, 0xb, URZ ;  /* 0x0000000b04058899 */ /* 0x000fe4000800063f */
[----:B------:R-:W-:Y:S01]  /*05c0*/  @!UP0 USHF.L.U32 UR4, UR4, 0x1, URZ ;  /* 0x0000000104048899 */ /* 0x000fe2000800063f */
[----:B------:R-:W0:Y:S01]  /*05d0*/  F2I.U32.TRUNC.NTZ R12, R12 ;  /* 0x0000000c000c7305 */ /* 0x000e22000020f000 */
[----:B------:R-:W-:Y:S02]  /*05e0*/  IMAD.IADD R3, R3, 0x1, -R0 ;  /* 0x0000000103037824 */ /* 0x000fe400078e0a00 */
[C---:B------:R-:W-:Y:S02]  /*05f0*/  IMAD.IADD R11, R19.reuse, 0x1, -R10 ;  /* 0x00000001130b7824 */ /* 0x040fe400078e0a0a */
[----:B------:R-:W-:Y:S01]  /*0600*/  IMAD.SHL.U32 R10, R19, 0x4, RZ ;  /* 0x00000004130a7824 */ /* 0x000fe200078e00ff */
[----:B-----5:R-:W-:Y:S01]  /*0610*/  @!UP0 ULEA UR6, UR7, UR6, 0x18 ;  /* 0x0000000607068291 */ /* 0x020fe2000f8ec03f */
[----:B------:R-:W-:Y:S01]  /*0620*/  ISETP.NE.AND P1, PT, R3, 0x3, PT ;  /* 0x000000030300780c */ /* 0x000fe20003f25270 */
[----:B------:R-:W-:Y:S01]  /*0630*/  VOTEU.ALL UP0, P0 ;  /* 0x00000000003f7886 */ /* 0x000fe20000000000 */
[----:B------:R-:W-:-:S02]  /*0640*/  ISETP.NE.AND P4, PT, R11, R6, PT ;  /* 0x000000060b00720c */ /* 0x000fc40003f85270 */
[----:B------:R-:W-:Y:S02]  /*0650*/  LOP3.LUT R19, R19, 0xc, R10, 0x78, !PT ;  /* 0x0000000c13137812 */ /* 0x000fe400078e780a */
[----:B------:R-:W-:Y:S01]  /*0660*/  LOP3.LUT P0, RZ, R8, 0x7, RZ, 0xc0, !PT ;  /* 0x0000000708ff7812 */ /* 0x000fe2000780c0ff */
[C---:B------:R-:W-:Y:S01]  /*0670*/  VIADD R8, R2.reuse, 0xffffffff ;  /* 0xffffffff02087836 */ /* 0x040fe20000000000 */
[----:B------:R-:W-:Y:S01]  /*0680*/  ISETP.EQ.OR P1, PT, R3, RZ, !P1 ;  /* 0x000000ff0300720c */ /* 0x000fe20004f22670 */
[----:B0-----:R-:W-:Y:S01]  /*0690*/  IMAD.MOV R23, RZ, RZ, -R12 ;  /* 0x000000ffff177224 */ /* 0x001fe200078e0a0c */
[----:B------:R-:W-:Y:S01]  /*06a0*/  ISETP.LT.U32.AND P0, PT, R19, 0x4, !P0 ;  /* 0x000000041300780c */ /* 0x000fe20004701070 */
[----:B------:R-:W0:Y:S02]  /*06b0*/  FENCE.VIEW.ASYNC.S ;  /* 0x00000000000073c6 */ /* 0x000e240000000000 */
[----:B0-----:R0:W1:Y:S01]  /*06c0*/  @!UP0 SYNCS.EXCH.64 URZ, [UR6+0x40], UR4 ;  /* 0x00004004063f85b2 */ /* 0x0010620008000100 */
[----:B------:R-:W-:Y:S01]  /*06d0*/  ISETP.EQ.AND P1, PT, R2, RZ, P1 ;  /* 0x000000ff0200720c */ /* 0x000fe20000f22270 */
[----:B--2---:R-:W-:Y:S01]  /*06e0*/  IMAD R11, R9, R23, R4 ;  /* 0x00000017090b7224 */ /* 0x004fe200078e0204 */
[----:B------:R-:W-:-:S02]  /*06f0*/  ISETP.GE.U32.AND P6, PT, R8, 0x2, PT ;  /* 0x000000020800780c */ /* 0x000fc40003fc6070 */
[----:B------:R-:W-:Y:S02]  /*0700*/  @P4 LEA.HI R0, R19, R19, RZ, 0x1 ;  /* 0x0000001313004211 */ /* 0x000fe400078f08ff */
[----:B------:R-:W-:Y:S02]  /*0710*/  SEL R18, RZ, 0x1, !P1 ;  /* 0x00000001ff127807 */ /* 0x000fe40004800000 */
[----:B------:R-:W-:Y:S02]  /*0720*/  @P4 SHF.R.S32.HI R0, RZ, 0x1, R0 ;  /* 0x00000001ff004819 */ /* 0x000fe40000011400 */
[----:B------:R-:W-:Y:S02]  /*0730*/  SEL R18, R18, 0x2, P6 ;  /* 0x0000000212127807 */ /* 0x000fe40003000000 */
[----:B------:R-:W-:Y:S02]  /*0740*/  @P4 ISETP.NE.AND P5, PT, R0, R11, PT ;  /* 0x0000000b0000420c */ /* 0x000fe40003fa5270 */
[----:B------:R-:W-:Y:S01]  /*0750*/  SEL R11, RZ, 0x1, !P0 ;  /* 0x00000001ff0b7807 */ /* 0x000fe20004000000 */
[----:B------:R0:W2:Y:S01]  /*0760*/  @!UP1 SYNCS.EXCH.64 URZ, [UR6+0x48], UR4 ;  /* 0x00004804063f95b2 */ /* 0x0000a20008000100 */
[----:B------:R-:W-:Y:S01]  /*0770*/  @P4 SEL R22, RZ, 0x1, P5 ;  /* 0x00000001ff164807 */ /* 0x000fe20002800000 */
[----:B------:R-:W-:Y:S01]  /*0780*/  NOP ;  /* 0x0000000000007918 */ /* 0x000fe20000000000 */
[----:B------:R-:W-:-:S02]  /*0790*/  LOP3.LUT R0, R95, 0x7f, RZ, 0xc0, !PT ;  /* 0x0000007f5f007812 */ /* 0x000fc400078ec0ff */
[----:B------:R-:W-:Y:S01]  /*07a0*/  LOP3.LUT R22, R22, R11, RZ, 0xc0, !PT ;  /* 0x0000000b16167212 */ /* 0x000fe200078ec0ff */
[----:B01----:R-:W-:Y:S06]  /*07b0*/  @!P2 BRA `(.L_x_3) ;  /* 0x000000000008a947 */ /* 0x003fec0003800000 */
[----:B--2-4-:R-:W-:Y:S01]  /*07c0*/  UCGABAR_ARV ;  /* 0x00000000000079c7 */ /* 0x014fe20008000000 */
[----:B------:R-:W-:Y:S05]  /*07d0*/  BRA `(.L_x_4) ;  /* 0x0000000000047947 */ /* 0x000fea0003800000 */
.L_x_3:
[----:B--2-4-:R-:W-:Y:S01]  /*07e0*/  NOP ;  /* 0x0000000000007918 */ /* 0x014fe20000000000 */
.L_x_4:
[----:B------:R-:W0:Y:S01]  /*07f0*/  LDC R2, c[0x0][0x65c] ;  /* 0x00019700ff027b82 */ /* 0x000e220000000800 */
[----:B------:R-:W-:Y:S02]  /*0800*/  IMAD.U32 R10, RZ, RZ, UR8 ;  /* 0x00000008ff0a7e24 */ /* 0x000fe4000f8e00ff */
[----:B------:R-:W-:Y:S01]  /*0810*/  IMAD.MOV.U32 R11, RZ, RZ, RZ ;  /* 0x000000ffff0b7224 */ /* 0x000fe200078e00ff */
[----:B0-----:R-:W-:-:S04]  /*0820*/  ISETP.NE.AND P1, PT, R2, 0x1, PT ;  /* 0x000000010200780c */ /* 0x001fc80003f25270 */
[----:B------:R-:W-:-:S09]  /*0830*/  P2R R5, PR, RZ, 0x2 ;  /* 0x00000002ff057803 */ /* 0x000fd20000000000 */
[----:B------:R-:W0:Y:S01]  /*0840*/  @P1 LDC R17, c[0x0][0x10] ;  /* 0x00000400ff111b82 */ /* 0x000e220000000800 */
[----:B------:R-:W-:Y:S02]  /*0850*/  @P1 IMAD.MOV.U32 R5, RZ, RZ, RZ ;  /* 0x000000ffff051224 */ /* 0x000fe400078e00ff */
[----:B------:R-:W-:-:S05]  /*0860*/  @P1 IMAD.MOV.U32 R15, RZ, RZ, RZ ;  /* 0x000000ffff0f1224 */ /* 0x000fca00078e00ff */
[----:B------:R-:W1:Y:S01]  /*0870*/  @!P1 LDC R13, c[0x0][0xc] ;  /* 0x00000300ff0d9b82 */ /* 0x000e620000000800 */
[----:B------:R-:W-:Y:S01]  /*0880*/  ULDC UR4, c[0x0][0xc] ;  /* 0x0000030000047ab9 */ /* 0x000fe20000000800 */
[----:B------:R-:W-:Y:S01]  /*0890*/  ULDC UR5, c[0x0][0x10] ;  /* 0x0000040000057ab9 */ /* 0x000fe20000000800 */
[----:B------:R-:W-:Y:S01]  /*08a0*/  ULDC UR6, c[0x0][0x14] ;  /* 0x0000050000067ab9 */ /* 0x000fe20000000800 */
[----:B------:R-:W-:-:S04]  /*08b0*/  UIMAD.WIDE.U32 UR4, UR4, UR5, URZ ;  /* 0x00000005040472a5 */ /* 0x000fc8000f8e003f */
[----:B------:R-:W-:Y:S02]  /*08c0*/  UIMAD.WIDE.U32 UR38, UR4, UR6, URZ ;  /* 0x00000006042672a5 */ /* 0x000fe4000f8e003f */
[----:B------:R-:W-:-:S04]  /*08d0*/  UIMAD UR41, UR5, UR6, URZ ;  /* 0x00000006052972a4 */ /* 0x000fc8000f8e023f */
[----:B------:R-:W-:Y:S01]  /*08e0*/  UIADD3 UR41, UR39, UR41, URZ ;  /* 0x0000002927297290 */ /* 0x000fe2000fffe03f */
[----:B0-----:R-:W-:-:S04]  /*08f0*/  @P1 IMAD.WIDE.U32 R16, R17, UR8, R4 ;  /* 0x0000000811101c25 */ /* 0x001fc8000f8e0004 */
[----:B------:R-:W-:Y:S02]  /*0900*/  @P1 IMAD.IADD R17, R17, 0x1, R15 ;  /* 0x0000000111111824 */ /* 0x000fe400078e020f */
[----:B-1----:R-:W-:-:S04]  /*0910*/  @!P1 IMAD.WIDE.U32 R10, R4, R13, R10 ;  /* 0x0000000d040a9225 */ /* 0x002fc800078e000a */
[----:B------:R-:W-:Y:S02]  /*0920*/  @!P1 IMAD.MOV.U32 R16, RZ, RZ, R10 ;  /* 0x000000ffff109224 */ /* 0x000fe400078e000a */
[----:B------:R-:W-:Y:S01]  /*0930*/  @!P1 IMAD.MOV.U32 R17, RZ, RZ, R11 ;  /* 0x000000ffff119224 */ /* 0x000fe200078e000b */
[----:B------:R-:W-:Y:S06]  /*0940*/  @!P2 BRA `(.L_x_5) ;  /* 0x00000000000ca947 */ /* 0x000fec0003800000 */
[----:B------:R-:W-:Y:S01]  /*0950*/  UCGABAR_WAIT ;  /* 0x0000000000007dc7 */ /* 0x000fe20008000000 */
[----:B------:R-:W-:Y:S01]  /*0960*/  CCTL.IVALL ;  /* 0x00000000ff00798f */ /* 0x000fe20002000000 */
[----:B------:R-:W-:Y:S05]  /*0970*/  BRA `(.L_x_6) ;  /* 0x0000000000047947 */ /* 0x000fea0003800000 */
.L_x_5:
[----:B------:R-:W-:Y:S06]  /*0980*/  BAR.SYNC.DEFER_BLOCKING 0x0 ;  /* 0x0000000000007b1d */ /* 0x000fec0000010000 */
.L_x_6:
[----:B------:R-:W-:Y:S05]  /*0990*/  @!P3 BRA `(.L_x_7) ;  /* 0x000000600088b947 */ /* 0x000fea0003800000 */
[----:B------:R-:W-:-:S13]  /*09a0*/  ISETP.GT.U32.AND P0, PT, R8, 0x1, PT ;  /* 0x000000010800780c */ /* 0x000fda0003f04070 */
[----:B------:R-:W-:Y:S05]  /*09b0*/  @P0 EXIT ;  /* 0x000000000000094d */ /* 0x000fea0003800000 */
[----:B------:R-:W-:Y:S01]  /*09c0*/  ULDC.64 UR4, c[0x0][0x650] ;  /* 0x0001940000047ab9 */ /* 0x000fe20000000a00 */
[----:B------:R-:W-:Y:S01]  /*09d0*/  PRMT R3, RZ, 0x7610, R3 ;  /* 0x00007610ff037816 */ /* 0x000fe20000000003 */
[----:B------:R-:W-:Y:S01]  /*09e0*/  IMAD.MOV.U32 R103, RZ, RZ, -0x1 ;  /* 0xffffffffff677424 */ /* 0x000fe200078e00ff */
[----:B------:R-:W-:Y:S01]  /*09f0*/  ISETP.GE.U32.AND P0, PT, R16, UR4, PT ;  /* 0x0000000410007c0c */ /* 0x000fe2000bf06070 */
[----:B------:R-:W-:Y:S02]  /*0a00*/  IMAD.MOV.U32 R100, RZ, RZ, -0x1 ;  /* 0xffffffffff647424 */ /* 0x000fe400078e00ff */
[----:B------:R-:W-:Y:S01]  /*0a10*/  IMAD.MOV.U32 R101, RZ, RZ, -0x1 ;  /* 0xffffffffff657424 */ /* 0x000fe200078e00ff */
[----:B------:R-:W-:-:S13]  /*0a20*/  ISETP.GE.U32.AND.EX P0, PT, R17, UR5, PT, P0 ;  /* 0x0000000511007c0c */ /* 0x000fda000bf06100 */
[----:B------:R-:W-:Y:S05]  /*0a30*/  @P0 BRA `(.L_x_8) ;  /* 0x0000000400280947 */ /* 0x000fea0003800000 */
[----:B------:R-:W0:Y:S01]  /*0a40*/  LDC.64 R24, c[0x0][0x628] ;  /* 0x00018a00ff187b82 */ /* 0x000e220000000a00 */
[----:B------:R-:W-:Y:S02]  /*0a50*/  IMAD.MOV.U32 R10, RZ, RZ, R16 ;  /* 0x000000ffff0a7224 */ /* 0x000fe400078e0010 */
[----:B------:R-:W-:-:S05]  /*0a60*/  IMAD.MOV.U32 R11, RZ, RZ, R17 ;  /* 0x000000ffff0b7224 */ /* 0x000fca00078e0011 */
[----:B------:R-:W1:Y:S08]  /*0a70*/  LDC R8, c[0x0][0x630] ;  /* 0x00018c00ff087b82 */ /* 0x000e700000000800 */
[----:B------:R-:W2:Y:S01]  /*0a80*/  LDC.64 R26, c[0x0][0x620] ;  /* 0x00018800ff1a7b82 */ /* 0x000ea20000000a00 */
[----:B0-----:R-:W-:-:S04]  /*0a90*/  ISETP.NE.U32.AND P0, PT, R24, RZ, PT ;  /* 0x000000ff1800720c */ /* 0x001fc80003f05070 */
[----:B------:R-:W-:-:S13]  /*0aa0*/  ISETP.NE.AND.EX P0, PT, R25, RZ, PT, P0 ;  /* 0x000000ff1900720c */ /* 0x000fda0003f05300 */
[----:B-12---:R-:W-:Y:S05]  /*0ab0*/  @!P0 BRA `(.L_x_9) ;  /* 0x0000000000288947 */ /* 0x006fea0003800000 */
[----:B------:R-:W0:Y:S02]  /*0ac0*/  LDC R3, c[0x0][0x634] ;  /* 0x00018d00ff037b82 */ /* 0x000e240000000800 */
[----:B0-----:R-:W-:-:S05]  /*0ad0*/  IADD3 R3, P0, R16, R3, RZ ;  /* 0x0000000310037210 */ /* 0x001fca0007f1e0ff */
[----:B------:R-:W-:-:S04]  /*0ae0*/  IMAD.X R21, RZ, RZ, R17, P0 ;  /* 0x000000ffff157224 */ /* 0x000fc800000e0611 */
[----:B------:R-:W-:-:S04]  /*0af0*/  IMAD.WIDE.U32 R10, R21, R24, RZ ;  /* 0x00000018150a7225 */ /* 0x000fc800078e00ff */
[----:B------:R-:W-:-:S04]  /*0b00*/  IMAD.WIDE.U32 R12, P0, R3, R25, R10 ;  /* 0x00000019030c7225 */ /* 0x000fc8000780000a */
[----:B------:R-:W-:-:S04]  /*0b10*/  IMAD.WIDE.U32 R10, R3, R24, RZ ;  /* 0x00000018030a7225 */ /* 0x000fc800078e00ff */
[----:B------:R-:W-:Y:S01]  /*0b20*/  IMAD.X R15, RZ, RZ, RZ, P0 ;  /* 0x000000ffff0f7224 */ /* 0x000fe200000e06ff */
[----:B------:R-:W-:Y:S01]  /*0b30*/  IADD3 RZ, P0, R11, R12, RZ ;  /* 0x0000000c0bff7210 */ /* 0x000fe20007f1e0ff */
[----:B------:R-:W-:-:S04]  /*0b40*/  IMAD.MOV.U32 R14, RZ, RZ, R13 ;  /* 0x000000ffff0e7224 */ /* 0x000fc800078e000d */
[----:B------:R-:W-:-:S08]  /*0b50*/  IMAD.WIDE.U32.X R10, R21, R25, R14, P0 ;  /* 0x00000019150a7225 */ /* 0x000fd000000e040e */
.L_x_9:
[----:B------:R-:W0:Y:S01]  /*0b60*/  LDC.64 R30, c[0x0][0x640] ;  /* 0x00019000ff1e7b82 */ /* 0x000e220000000a00 */
[-CC-:B------:R-:W-:Y:S01]  /*0b70*/  SHF.R.U64 R101, R10, R8.reuse, R11.reuse ;  /* 0x000000080a657219 */ /* 0x180fe2000000120b */
[----:B------:R-:W-:Y:S01]  /*0b80*/  IMAD R29, R9, R23, R4 ;  /* 0x00000017091d7224 */ /* 0x000fe200078e0204 */
[----:B------:R-:W-:Y:S01]  /*0b90*/  SHF.R.U32.HI R3, RZ, R8, R11 ;  /* 0x00000008ff037219 */ /* 0x000fe2000001160b */
[----:B------:R-:W-:Y:S01]  /*0ba0*/  IMAD.MOV.U32 R23, RZ, RZ, 0x1 ;  /* 0x00000001ff177424 */ /* 0x000fe200078e00ff */
[----:B------:R-:W-:-:S03]  /*0bb0*/  IADD3 R5, P0, RZ, -R101, RZ ;  /* 0x80000065ff057210 */ /* 0x000fc60007f1e0ff */
[----:B------:R-:W1:Y:S02]  /*0bc0*/  LDC R12, c[0x0][0x618] ;  /* 0x00018600ff0c7b82 */ /* 0x000e640000000800 */
[----:B------:R-:W-:Y:S02]  /*0bd0*/  IMAD.X R3, RZ, RZ, ~R3, P0 ;  /* 0x000000ffff037224 */ /* 0x000fe400000e0e03 */
[----:B------:R-:W-:-:S04]  /*0be0*/  IMAD.WIDE.U32 R10, R5, R26, R16 ;  /* 0x0000001a050a7225 */ /* 0x000fc800078e0010 */
[----:B------:R-:W2:Y:S01]  /*0bf0*/  LDC R20, c[0x0][0x608] ;  /* 0x00018200ff147b82 */ /* 0x000ea20000000800 */
[----:B------:R-:W-:Y:S02]  /*0c00*/  IMAD R8, R3, R26, RZ ;  /* 0x0000001a03087224 */ /* 0x000fe400078e02ff */
[----:B------:R-:W-:Y:S02]  /*0c10*/  IMAD.MOV.U32 R3, RZ, RZ, -0x1 ;  /* 0xffffffffff037424 */ /* 0x000fe400078e00ff */
[----:B------:R-:W-:-:S03]  /*0c20*/  IMAD R5, R5, R27, R8 ;  /* 0x0000001b05057224 */ /* 0x000fc600078e0208 */
[----:B------:R-:W3:Y:S01]  /*0c30*/  LDC R28, c[0x0][0x658] ;  /* 0x00019600ff1c7b82 */ /* 0x000ee20000000800 */
[----:B------:R-:W-:Y:S01]  /*0c40*/  IMAD.IADD R5, R11, 0x1, R5 ;  /* 0x000000010b057824 */ /* 0x000fe200078e0205 */
[----:B0-----:R-:W-:-:S04]  /*0c50*/  ISETP.NE.U32.AND P0, PT, R30, RZ, PT ;  /* 0x000000ff1e00720c */ /* 0x001fc80003f05070 */
[----:B------:R-:W-:Y:S02]  /*0c60*/  ISETP.NE.AND.EX P0, PT, R31, RZ, PT, P0 ;  /* 0x000000ff1f00720c */ /* 0x000fe40003f05300 */
[----:B------:R-:W0:Y:S01]  /*0c70*/  LDC R24, c[0x0][0x600] ;  /* 0x00018000ff187b82 */ /* 0x000e220000000800 */
[-CC-:B-1----:R-:W-:Y:S02]  /*0c80*/  SHF.R.U64 R14, R10, R12.reuse, R5.reuse ;  /* 0x0000000c0a0e7219 */ /* 0x182fe40000001205 */
[----:B------:R-:W-:-:S05]  /*0c90*/  SHF.R.U32.HI R5, RZ, R12, R5 ;  /* 0x0000000cff057219 */ /* 0x000fca0000011605 */
[----:B------:R-:W1:Y:S01]  /*0ca0*/  LDC R15, c[0x0][0x648] ;  /* 0x00019200ff0f7b82 */ /* 0x000e620000000800 */
[-CC-:B--2---:R-:W-:Y:S02]  /*0cb0*/  SHF.R.U64 R27, R14, R20.reuse, R5.reuse ;  /* 0x000000140e1b7219 */ /* 0x184fe40000001205 */
[----:B------:R-:W-:-:S05]  /*0cc0*/  SHF.R.U32.HI R5, RZ, R20, R5 ;  /* 0x00000014ff057219 */ /* 0x000fca0000011605 */
[----:B------:R-:W2:Y:S01]  /*0cd0*/  LDC R21, c[0x0][0x638] ;  /* 0x00018e00ff157b82 */ /* 0x000ea20000000800 */
[-CC-:B---3--:R-:W-:Y:S02]  /*0ce0*/  SHF.R.U64 R20, R27, R28.reuse, R5.reuse ;  /* 0x0000001c1b147219 */ /* 0x188fe40000001205 */
[-C--:B------:R-:W-:Y:S02]  /*0cf0*/  SHF.L.U32 R3, R3, R28.reuse, RZ ;  /* 0x0000001c03037219 */ /* 0x080fe400000006ff */
[----:B------:R-:W-:Y:S01]  /*0d00*/  SHF.R.U32.HI R5, RZ, R28, R5 ;  /* 0x0000001cff057219 */ /* 0x000fe20000011605 */
[----:B------:R-:W-:Y:S01]  /*0d10*/  IMAD.MOV.U32 R4, RZ, RZ, R20 ;  /* 0x000000ffff047224 */ /* 0x000fe200078e0014 */
[----:B------:R-:W-:Y:S01]  /*0d20*/  LOP3.LUT R12, RZ, R3, RZ, 0x33, !PT ;  /* 0x00000003ff0c7212 */ /* 0x000fe200078e33ff */
[----:B------:R-:W3:Y:S01]  /*0d30*/  LDC R25, c[0x0][0x610] ;  /* 0x00018400ff197b82 */ /* 0x000ee20000000800 */
[----:B------:R-:W-:Y:S05]  /*0d40*/  @!P0 BRA `(.L_x_10) ;  /* 0x0000000000288947 */ /* 0x000fea0003800000 */
[----:B------:R-:W4:Y:S02]  /*0d50*/  LDC R3, c[0x0][0x64c] ;  /* 0x00019300ff037b82 */ /* 0x000f240000000800 */
[----:B----4-:R-:W-:-:S05]  /*0d60*/  IADD3 R3, P0, R20, R3, RZ ;  /* 0x0000000314037210 */ /* 0x010fca0007f1e0ff */
        /* <DEDUP_REMOVED lines=8> */
.L_x_10:
[----:B-1----:R-:W-:Y:S01]  /*0df0*/  SHF.R.U64 R4, R4, R15, R5 ;  /* 0x0000000f04047219 */ /* 0x002fe20000001205 */
[----:B0-----:R-:W-:Y:S01]  /*0e00*/  VIADD R5, R24, 0xffffffff ;  /* 0xffffffff18057836 */ /* 0x001fe20000000000 */
[----:B------:R-:W-:Y:S02]  /*0e10*/  SHF.L.U32 R3, R23, R28, RZ ;  /* 0x0000001c17037219 */ /* 0x000fe400000006ff */
[----:B------:R-:W-:Y:S01]  /*0e20*/  LOP3.LUT R12, R27, R12, RZ, 0xc0, !PT ;  /* 0x0000000c1b0c7212 */ /* 0x000fe200078ec0ff */
[----:B------:R-:W-:Y:S01]  /*0e30*/  IMAD.MOV R8, RZ, RZ, -R4 ;  /* 0x000000ffff087224 */ /* 0x000fe200078e0a04 */
[----:B------:R-:W-:Y:S02]  /*0e40*/  SEL R6, R6, R29, !P1 ;  /* 0x0000001d06067207 */ /* 0x000fe40004800000 */
[----:B------:R-:W-:Y:S01]  /*0e50*/  LOP3.LUT R5, R14, R5, RZ, 0xc0, !PT ;  /* 0x000000050e057212 */ /* 0x000fe200078ec0ff */
[----:B------:R-:W-:Y:S02]  /*0e60*/  IMAD R9, R3, R4, R12 ;  /* 0x0000000403097224 */ /* 0x000fe400078e020c */
[----:B--2---:R-:W-:-:S02]  /*0e70*/  IMAD R3, R8, R21, R20 ;  /* 0x0000001508037224 */ /* 0x004fc400078e0214 */
[----:B---3--:R-:W-:Y:S02]  /*0e80*/  IMAD R6, R9, R25, R6 ;  /* 0x0000001909067224 */ /* 0x008fe400078e0206 */
[----:B------:R-:W-:Y:S02]  /*0e90*/  IMAD R103, R3, R24, R5 ;  /* 0x0000001803677224 */ /* 0x000fe400078e0205 */
[----:B------:R-:W-:-:S03]  /*0ea0*/  IMAD.MOV.U32 R4, RZ, RZ, 0x1 ;  /* 0x00000001ff047424 */ /* 0x000fc600078e00ff */
[----:B------:R-:W-:Y:S02]  /*0eb0*/  SEL R100, R103, R6, !P1 ;  /* 0x0000000667647207 */ /* 0x000fe40004800000 */
[----:B------:R-:W-:Y:S02]  /*0ec0*/  PRMT R3, R4, 0x7610, R3 ;  /* 0x0000761004037816 */ /* 0x000fe40000000003 */
[----:B------:R-:W-:-:S07]  /*0ed0*/  SEL R103, R6, R103, !P1 ;  /* 0x0000006706677207 */ /* 0x000fce0004800000 */
.L_x_8:
[----:B------:R-:W-:-:S08]  /*0ee0*/  NOP ;  /* 0x0000000000007918 */ /* 0x000fd00000000000 */
[----:B------:R-:W0:Y:S02]  /*0ef0*/  USETMAXREG.TRY_ALLOC.CTAPOOL UP0, 0xe8 ;  /* 0x000000e8000079c8 */ /* 0x000e240008000600 */
[----:B0-----:R-:W-:-:S13]  /*0f00*/  PLOP3.LUT P0, PT, PT, PT, UP0, 0x80, 0x0 ;  /* 0x000000000000781c */ /* 0x001fda0003f0f008 */
[----:B------:R-:W-:Y:S05]  /*0f10*/  @!P0 BRA `(.L_x_8) ;  /* 0xfffffffc00f08947 */ /* 0x000fea000383ffff */
[----:B------:R-:W-:Y:S01]  /*0f20*/  ULDC.64 UR4, c[0x0][0x598] ;  /* 0x0001660000047ab9 */ /* 0x000fe20000000a00 */
[----:B------:R-:W-:Y:S01]  /*0f30*/  ULDC.64 UR36, c[0x0][0x208] ;  /* 0x0000820000247ab9 */ /* 0x000fe20000000a00 */
[----:B------:R-:W-:-:S04]  /*0f40*/  ISETP.NE.U32.AND P0, PT, RZ, UR4, PT ;  /* 0x00000004ff007c0c */ /* 0x000fc8000bf05070 */
[----:B------:R-:W-:-:S13]  /*0f50*/  ISETP.NE.AND.EX P0, PT, RZ, UR5, PT, P0 ;  /* 0x00000005ff007c0c */ /* 0x000fda000bf05300 */
[----:B------:R-:W-:Y:S05]  /*0f60*/  @!P0 BRA `(.L_x_11) ;  /* 0x00000000001c8947 */ /* 0x000fea0003800000 */
[----:B------:R-:W0:Y:S02]  /*0f70*/  LDC.64 R4, c[0x0][0x598] ;  /* 0x00016600ff047b82 */ /* 0x000e240000000a00 */
[----:B0-----:R-:W2:Y:S02]  /*0f80*/  LDG.E.64 R4, desc[UR36][R4.64] ;  /* 0x0000002404047981 */ /* 0x001ea4000c1e1b00 */
[----:B--2---:R-:W-:-:S04]  /*0f90*/  ISETP.NE.U32.AND P0, PT, R4, RZ, PT ;  /* 0x000000ff0400720c */ /* 0x004fc80003f05070 */
[----:B------:R-:W-:-:S13]  /*0fa0*/  ISETP.NE.AND.EX P0, PT, R5, RZ, PT, P0 ;  /* 0x000000ff0500720c */ /* 0x000fda0003f05300 */
[----:B------:R-:W-:Y:S05]  /*0fb0*/  @!P0 BRA `(.L_x_11) ;  /* 0x0000000000088947 */ /* 0x000fea0003800000 */
[----:B------:R0:W5:Y:S01]  /*0fc0*/  LD.E R23, desc[UR36][R4.64] ;  /* 0x0000002404177980 */ /* 0x000162000c101900 */
[----:B------:R-:W-:Y:S05]  /*0fd0*/  BRA `(.L_x_12) ;  /* 0x0000000000247947 */ /* 0x000fea0003800000 */
.L_x_11:
[----:B------:R-:W-:Y:S02]  /*0fe0*/  ULDC.64 UR4, c[0x0][0x588] ;  /* 0x0001620000047ab9 */ /* 0x000fe40000000a00 */
[----:B------:R-:W-:-:S04]  /*0ff0*/  ISETP.NE.U32.AND P0, PT, RZ, UR4, PT ;  /* 0x00000004ff007c0c */ /* 0x000fc8000bf05070 */
[----:B------:R-:W-:-:S13]  /*1000*/  ISETP.NE.AND.EX P0, PT, RZ, UR5, PT, P0 ;  /* 0x00000005ff007c0c */ /* 0x000fda000bf05300 */
[----:B------:R-:W-:Y:S05]  /*1010*/  @!P0 BRA `(.L_x_13) ;  /* 0x00000000000c8947 */ /* 0x000fea0003800000 */
[----:B------:R-:W0:Y:S02]  /*1020*/  LDC.64 R4, c[0x0][0x588] ;  /* 0x00016200ff047b82 */ /* 0x000e240000000a00 */
[----:B0-----:R1:W5:Y:S01]  /*1030*/  LDG.E R23, desc[UR36][R4.64] ;  /* 0x0000002404177981 */ /* 0x001362000c1e1900 */
[----:B------:R-:W-:Y:S05]  /*1040*/  BRA `(.L_x_12) ;  /* 0x0000000000087947 */ /* 0x000fea0003800000 */
.L_x_13:
[----:B------:R-:W-:Y:S02]  /*1050*/  ULDC UR4, c[0x0][0x580] ;  /* 0x0001600000047ab9 */ /* 0x000fe40000000800 */
[----:B------:R-:W-:-:S07]  /*1060*/  IMAD.U32 R23, RZ, RZ, UR4 ;  /* 0x00000004ff177e24 */ /* 0x000fce000f8e00ff */
.L_x_12:
[----:B------:R-:W-:Y:S02]  /*1070*/  ULDC.64 UR4, c[0x0][0x5a0] ;  /* 0x0001680000047ab9 */ /* 0x000fe40000000a00 */
[----:B------:R-:W-:-:S04]  /*1080*/  ISETP.NE.U32.AND P0, PT, RZ, UR4, PT ;  /* 0x00000004ff007c0c */ /* 0x000fc8000bf05070 */
[----:B------:R-:W-:-:S13]  /*1090*/  ISETP.NE.AND.EX P0, PT, RZ, UR5, PT, P0 ;  /* 0x00000005ff007c0c */ /* 0x000fda000bf05300 */
[----:B------:R-:W-:Y:S05]  /*10a0*/  @!P0 BRA `(.L_x_14) ;  /* 0x00000000001c8947 */ /* 0x000fea0003800000 */
[----:B01----:R-:W0:Y:S02]  /*10b0*/  LDC.64 R4, c[0x0][0x5a0] ;  /* 0x00016800ff047b82 */ /* 0x003e240000000a00 */
[----:B0-----:R-:W2:Y:S02]  /*10c0*/  LDG.E.64 R4, desc[UR36][R4.64] ;  /* 0x0000002404047981 */ /* 0x001ea4000c1e1b00 */
[----:B--2---:R-:W-:-:S04]  /*10d0*/  ISETP.NE.U32.AND P0, PT, R4, RZ, PT ;  /* 0x000000ff0400720c */ /* 0x004fc80003f05070 */
[----:B------:R-:W-:-:S13]  /*10e0*/  ISETP.NE.AND.EX P0, PT, R5, RZ, PT, P0 ;  /* 0x000000ff0500720c */ /* 0x000fda0003f05300 */
[----:B------:R-:W-:Y:S05]  /*10f0*/  @!P0 BRA `(.L_x_14) ;  /* 0x0000000000088947 */ /* 0x000fea0003800000 */
[----:B------:R0:W5:Y:S01]  /*1100*/  LD.E R90, desc[UR36][R4.64] ;  /* 0x00000024045a7980 */ /* 0x000162000c101900 */
[----:B------:R-:W-:Y:S05]  /*1110*/  BRA `(.L_x_15) ;  /* 0x0000000000247947 */ /* 0x000fea0003800000 */
.L_x_14:
[----:B------:R-:W-:Y:S02]  /*1120*/  ULDC.64 UR4, c[0x0][0x590] ;  /* 0x0001640000047ab9 */ /* 0x000fe40000000a00 */
[----:B------:R-:W-:-:S04]  /*1130*/  ISETP.NE.U32.AND P0, PT, RZ, UR4, PT ;  /* 0x00000004ff007c0c */ /* 0x000fc8000bf05070 */
[----:B------:R-:W-:-:S13]  /*1140*/  ISETP.NE.AND.EX P0, PT, RZ, UR5, PT, P0 ;  /* 0x00000005ff007c0c */ /* 0x000fda000bf05300 */
[----:B------:R-:W-:Y:S05]  /*1150*/  @!P0 BRA `(.L_x_16) ;  /* 0x00000000000c8947 */ /* 0x000fea0003800000 */
[----:B------:R-:W2:Y:S02]  /*1160*/  LDC.64 R90, c[0x0][0x590] ;  /* 0x00016400ff5a7b82 */ /* 0x000ea40000000a00 */
[----:B--2---:R2:W5:Y:S01]  /*1170*/  LDG.E R90, desc[UR36][R90.64] ;  /* 0x000000245a5a7981 */ /* 0x004562000c1e1900 */
[----:B------:R-:W-:Y:S05]  /*1180*/  BRA `(.L_x_15) ;  /* 0x0000000000087947 */ /* 0x000fea0003800000 */
.L_x_16:
[----:B------:R-:W-:Y:S02]  /*1190*/  ULDC UR4, c[0x0][0x584] ;  /* 0x0001610000047ab9 */ /* 0x000fe40000000800 */
[----:B------:R-:W-:-:S07]  /*11a0*/  IMAD.U32 R90, RZ, RZ, UR4 ;  /* 0x00000004ff5a7e24 */ /* 0x000fce000f8e00ff */
.L_x_15:
[----:B------:R-:W-:-:S13]  /*11b0*/  LOP3.LUT P0, RZ, R3, 0xff, RZ, 0xc0, !PT ;  /* 0x000000ff03ff7812 */ /* 0x000fda000780c0ff */
[----:B------:R-:W-:Y:S05]  /*11c0*/  @!P0 EXIT ;  /* 0x000000000000894d */ /* 0x000fea0003800000 */
[----:B------:R-:W3:Y:S01]  /*11d0*/  LDC R93, c[0x0][0x658] ;  /* 0x00019600ff5d7b82 */ /* 0x000ee20000000800 */
[----:B------:R-:W-:Y:S01]  /*11e0*/  LOP3.LUT R7, R7, 0x1, RZ, 0xc0, !PT ;  /* 0x0000000107077812 */ /* 0x000fe200078ec0ff */
[----:B------:R-:W-:Y:S01]  /*11f0*/  ULDC.64 UR6, c[0x0][0x288] ;  /* 0x0000a20000067ab9 */ /* 0x000fe20000000a00 */
[----:B------:R-:W-:Y:S01]  /*1200*/  SHF.R.U32.HI R3, RZ, 0x2, R95 ;  /* 0x00000002ff037819 */ /* 0x000fe2000001165f */
[----:B------:R-:W-:Y:S01]  /*1210*/  UIADD3 UR4, UR7, 0x7f, URZ ;  /* 0x0000007f07047890 */ /* 0x000fe2000fffe03f */
[----:B------:R-:W-:Y:S01]  /*1220*/  SHF.R.U32.HI R0, RZ, 0x1, R0 ;  /* 0x00000001ff007819 */ /* 0x000fe20000011600 */
[----:B------:R-:W-:Y:S01]  /*1230*/  IMAD.SHL.U32 R88, R7, 0x40, RZ ;  /* 0x0000004007587824 */ /* 0x000fe200078e00ff */
[----:B------:R-:W-:Y:S01]  /*1240*/  LOP3.LUT R3, R3, 0x7, RZ, 0xc0, !PT ;  /* 0x0000000703037812 */ /* 0x000fe200078ec0ff */
[----:B------:R-:W4:Y:S01]  /*1250*/  LDC.64 R8, c[0x0][0x5c8] ;  /* 0x00017200ff087b82 */ /* 0x000f220000000a00 */
[----:B------:R-:W-:Y:S01]  /*1260*/  USHF.R.S32.HI UR5, URZ, 0x1f, UR4 ;  /* 0x0000001f3f057899 */ /* 0x000fe20008011404 */
[----:B------:R-:W-:Y:S01]  /*1270*/  LOP3.LUT R0, R0, 0x30, RZ, 0xc0, !PT ;  /* 0x0000003000007812 */ /* 0x000fe200078ec0ff */
[----:B------:R-:W-:Y:S01]  /*1280*/  IMAD.MOV.U32 R6, RZ, RZ, 0x1 ;  /* 0x00000001ff067424 */ /* 0x000fe200078e00ff */
[--C-:B------:R-:W-:Y:S01]  /*1290*/  LOP3.LUT R88, R88, 0x40, R3.reuse, 0xe2, !PT ;  /* 0x0000004058587812 */ /* 0x100fe200078ee203 */
[----:B------:R-:W-:Y:S01]  /*12a0*/  ULEA.HI UR5, UR5, UR4, URZ, 0x7 ;  /* 0x0000000405057291 */ /* 0x000fe2000f8f383f */
[-C--:B01----:R-:W-:Y:S01]  /*12b0*/  IADD3 R4, RZ, -R0.reuse, -R3 ;  /* 0x80000000ff047210 */ /* 0x083fe20007ffe803 */
[----:B------:R-:W-:Y:S01]  /*12c0*/  IMAD.U32 R5, RZ, RZ, UR6 ;  /* 0x00000006ff057e24 */ /* 0x000fe2000f8e00ff */
[----:B------:R-:W0:Y:S01]  /*12d0*/  LDC R97, c[0x0][0x600] ;  /* 0x00018000ff617b82 */ /* 0x000e220000000800 */
[----:B------:R-:W-:Y:S01]  /*12e0*/  LOP3.LUT R88, R88, R0, RZ, 0xfc, !PT ;  /* 0x0000000058587212 */ /* 0x000fe200078efcff */
[----:B------:R-:W-:Y:S01]  /*12f0*/  IMAD.MOV.U32 R0, RZ, RZ, -0x1 ;  /* 0xffffffffff007424 */ /* 0x000fe200078e00ff */
[----:B------:R-:W-:Y:S01]  /*1300*/  USHF.R.S32.HI UR43, URZ, 0x7, UR5 ;  /* 0x000000073f2b7899 */ /* 0x000fe20008011405 */
[----:B------:R-:W-:Y:S01]  /*1310*/  LOP3.LUT R94, R95, 0x3, RZ, 0xc0, !PT ;  /* 0x000000035f5e7812 */ /* 0x000fe200078ec0ff */
[----:B------:R-:W-:Y:S01]  /*1320*/  IMAD R4, R7, -0x40, R4 ;  /* 0xffffffc007047824 */ /* 0x000fe200078e0204 */
[C---:B------:R-:W-:Y:S01]  /*1330*/  LOP3.LUT R96, R95.reuse, 0x80, RZ, 0xc0, !PT ;  /* 0x000000805f607812 */ /* 0x040fe200078ec0ff */
[----:B------:R-:W-:Y:S01]  /*1340*/  UISETP.LT.AND UP0, UPT, UR43, 0x1, UPT ;  /* 0x000000012b00788c */ /* 0x000fe2000bf01270 */
[-C--:B---3--:R-:W-:Y:S01]  /*1350*/  SHF.L.U32 R0, R0, R93.reuse, RZ ;  /* 0x0000005d00007219 */ /* 0x088fe200000006ff */
[----:B------:R-:W-:Y:S01]  /*1360*/  ULDC UR4, c[0x0][0x284] ;  /* 0x0000a10000047ab9 */ /* 0x000fe20000000800 */
[----:B------:R-:W-:Y:S01]  /*1370*/  IMAD R94, R94, -0x2, R5 ;  /* 0xfffffffe5e5e7824 */ /* 0x000fe200078e0205 */
[----:B------:R-:W-:Y:S01]  /*1380*/  USEL UR44, UR43, 0x1, UP0 ;  /* 0x000000012b2c7887 */ /* 0x000fe20008000000 */
[----:B------:R-:W-:Y:S01]  /*1390*/  SHF.L.U32 R93, R6, R93, RZ ;  /* 0x0000005d065d7219 */ /* 0x000fe200000006ff */
[----:B------:R-:W-:Y:S01]  /*13a0*/  IMAD.SHL.U32 R95, R95, 0x2, RZ ;  /* 0x000000025f5f7824 */ /* 0x000fe200078e00ff */
[----:B------:R-:W-:Y:S01]  /*13b0*/  LOP3.LUT R102, R18, 0x1, RZ, 0xfc, !PT ;  /* 0x0000000112667812 */ /* 0x000fe200078efcff */
[----:B------:R-:W-:Y:S01]  /*13c0*/  VIADD R99, R4, UR4 ;  /* 0x0000000404637c36 */ /* 0x000fe20008000000 */
[C---:B----4-:R-:W-:Y:S01]  /*13d0*/  SHF.L.U64.HI R92, R8.reuse, 0x3, R9 ;  /* 0x00000003085c7819 */ /* 0x050fe20000010209 */
[----:B--2---:R-:W-:Y:S01]  /*13e0*/  IMAD.SHL.U32 R91, R8, 0x8, RZ ;  /* 0x00000008085b7824 */ /* 0x004fe200078e00ff */
[----:B------:R-:W-:Y:S01]  /*13f0*/  SHF.R.U32.HI R96, RZ, 0x7, R96 ;  /* 0x00000007ff607819 */ /* 0x000fe20000011660 */
[----:B------:R-:W-:Y:S01]  /*1400*/  IMAD.MOV.U32 R89, RZ, RZ, RZ ;  /* 0x000000ffff597224 */ /* 0x000fe200078e00ff */
[----:B------:R-:W-:Y:S01]  /*1410*/  LOP3.LUT R98, RZ, R0, RZ, 0x33, !PT ;  /* 0x00000000ff627212 */ /* 0x000fe200078e33ff */
[----:B------:R-:W-:Y:S01]  /*1420*/  UIADD3 UR44, UR43, -UR44, URZ ;  /* 0x8000002c2b2c7290 */ /* 0x000fe2000fffe03f */
[----:B------:R-:W-:Y:S01]  /*1430*/  UMOV UR40, URZ ;  /* 0x0000003f00287c82 */ /* 0x000fe20008000000 */
[----:B0-----:R-:W-:Y:S01]  /*1440*/  VIADD R97, R97, 0xffffffff ;  /* 0xffffffff61617836 */ /* 0x001fe20000000000 */
[----:B------:R-:W-:-:S09]  /*1450*/  UMOV UR42, URZ ;  /* 0x0000003f002a7c82 */ /* 0x000fd20008000000 */
.L_x_162:
[----:B0-----:R-:W0:Y:S01]  /*1460*/  SHFL.IDX PT, R0, R96, RZ, 0x1f ;  /* 0x00001fff60007589 */ /* 0x001e2200000e0000 */
[----:B-1----:R-:W1:Y:S01]  /*1470*/  S2UR UR7, SR_CgaCtaId ;  /* 0x00000000000779c3 */ /* 0x002e620000008800 */
[----:B------:R-:W-:Y:S01]  /*1480*/  UMOV UR6, 0x400 ;  /* 0x0000040000067882 */ /* 0x000fe20000000000 */
[----:B0-----:R-:W-:Y:S01]  /*1490*/  R2UR UR4, R0 ;  /* 0x00000000000472ca */ /* 0x001fe200000e0000 */
[----:B-1----:R-:W-:-:S12]  /*14a0*/  ULEA UR6, UR7, UR6, 0x18 ;  /* 0x0000000607067291 */ /* 0x002fd8000f8ec03f */
[----:B------:R-:W-:-:S04]  /*14b0*/  ULEA.HI UR5, UR4, UR4, URZ, 0x1 ;  /* 0x0000000404057291 */ /* 0x000fc8000f8f083f */
[----:B------:R-:W-:-:S04]  /*14c0*/  ULOP3.LUT UR5, UR5, 0x7fffe, URZ, 0xc0, !UPT ;  /* 0x0007fffe05057892 */ /* 0x000fc8000f8ec03f */
[----:B------:R-:W-:-:S03]  /*14d0*/  UIADD3 UR5, UR4, -UR5, URZ ;  /* 0x8000000504057290 */ /* 0x000fc6000fffe03f */
[----:B------:R-:W-:Y:S01]  /*14e0*/  ULDC UR4, c[0x0][0x28c] ;  /* 0x0000a30000047ab9 */ /* 0x000fe20000000800 */
[----:B------:R-:W-:Y:S01]  /*14f0*/  ULEA UR5, UR5, UR6, 0xd ;  /* 0x0000000605057291 */ /* 0x000fe2000f8e683f */
[----:B------:R-:W-:-:S03]  /*1500*/  ISETP.LT.AND P0, PT, RZ, UR4, PT ;  /* 0x00000004ff007c0c */ /* 0x000fc6000bf01270 */
[----:B------:R-:W-:-:S04]  /*1510*/  UIADD3 UR5, UR5, 0x100, URZ ;  /* 0x0000010005057890 */ /* 0x000fc8000fffe03f */
[----:B------:R-:W-:-:S04]  /*1520*/  USHF.R.U32.HI UR5, URZ, 0x4, UR5 ;  /* 0x000000043f057899 */ /* 0x000fc80008011605 */
[----:B------:R-:W-:-:S04]  /*1530*/  ULOP3.LUT UR5, UR5, 0x3fff, URZ, 0xc0, !UPT ;  /* 0x00003fff05057892 */ /* 0x000fc8000f8ec03f */
[----:B------:R-:W-:Y:S01]  /*1540*/  ULOP3.LUT UR45, UR5, 0x10000, URZ, 0xfc, !UPT ;  /* 0x00010000052d7892 */ /* 0x000fe2000f8efc3f */
[----:B--2345:R-:W-:Y:S11]  /*1550*/  @P0 BRA `(.L_x_17) ;  /* 0x0000000000400947 */ /* 0x03cff60003800000 */
[----:B------:R-:W-:Y:S01]  /*1560*/  MOV R0, 0x0 ;  /* 0x0000000000007802 */ /* 0x000fe20000000f00 */
[----:B------:R-:W-:Y:S01]  /*1570*/  ULDC.64 UR4, c[0x4][0x68] ;  /* 0x01001a0000047ab9 */ /* 0x000fe20000000a00 */
[----:B------:R-:W-:Y:S01]  /*1580*/  ULDC.64 UR6, c[0x4][0x8] ;  /* 0x0100020000067ab9 */ /* 0x000fe20000000a00 */
[----:B------:R-:W-:Y:S01]  /*1590*/  IMAD.U32 R4, RZ, RZ, UR4 ;  /* 0x00000004ff047e24 */ /* 0x000fe2000f8e00ff */
[----:B------:R0:W1:Y:S01]  /*15a0*/  LDC.64 R14, c[0x4][R0] ;  /* 0x01000000000e7b82 */ /* 0x0000620000000a00 */
[----:B------:R-:W-:Y:S01]  /*15b0*/  IMAD.U32 R5, RZ, RZ, UR5 ;  /* 0x00000005ff057e24 */ /* 0x000fe2000f8e00ff */
[----:B------:R-:W-:Y:S01]  /*15c0*/  ULDC.64 UR4, c[0x4][0x70] ;  /* 0x01001c0000047ab9 */ /* 0x000fe20000000a00 */
[----:B------:R-:W-:Y:S02]  /*15d0*/  IMAD.U32 R10, RZ, RZ, UR6 ;  /* 0x00000006ff0a7e24 */ /* 0x000fe4000f8e00ff */
[----:B------:R-:W-:Y:S02]  /*15e0*/  IMAD.U32 R6, RZ, RZ, UR4 ;  /* 0x00000004ff067e24 */ /* 0x000fe4000f8e00ff */
[----:B------:R-:W-:-:S02]  /*15f0*/  IMAD.U32 R7, RZ, RZ, UR5 ;  /* 0x00000005ff077e24 */ /* 0x000fc4000f8e00ff */
[----:B------:R-:W-:Y:S02]  /*1600*/  IMAD.U32 R11, RZ, RZ, UR7 ;  /* 0x00000007ff0b7e24 */ /* 0x000fe4000f8e00ff */
[----:B------:R-:W-:Y:S02]  /*1610*/  IMAD.MOV.U32 R8, RZ, RZ, 0x1e1 ;  /* 0x000001e1ff087424 */ /* 0x000fe400078e00ff */
[----:B------:R-:W-:Y:S02]  /*1620*/  IMAD.MOV.U32 R12, RZ, RZ, 0x1 ;  /* 0x00000001ff0c7424 */ /* 0x000fe400078e00ff */
[----:B0-----:R-:W-:-:S07]  /*1630*/  IMAD.MOV.U32 R13, RZ, RZ, RZ ;  /* 0x000000ffff0d7224 */ /* 0x001fce00078e00ff */
[----:B------:R-:W-:-:S07]  /*1640*/  LEPC R20, `(.L_x_17) ;  /* 0x000000001014794e */ /* 0x000fce0000000000 */
[----:B-1---5:R-:W-:Y:S05]  /*1650*/  CALL.ABS.NOINC R14 ;  /* 0x000000000e007343 */ /* 0x022fea0003c00000 */
.L_x_17:
[----:B------:R-:W-:-:S13]  /*1660*/  ISETP.NE.AND P0, PT, R102, 0x3, PT ;  /* 0x000000036600780c */ /* 0x000fda0003f05270 */
[----:B------:R-:W-:Y:S05]  /*1670*/  @!P0 BRA `(.L_x_18) ;  /* 0x0000000000048947 */ /* 0x000fea0003800000 */
[----:B------:R-:W-:Y:S01]  /*1680*/  BPT.TRAP 0x1 ;  /* 0x000000040000795c */ /* 0x000fe20000300000 */
.L_x_18:
[----:B------:R-:W0:Y:S01]  /*1690*/  S2UR UR5, SR_CgaCtaId ;  /* 0x00000000000579c3 */ /* 0x000e220000008800 */
[----:B------:R-:W-:Y:S01]  /*16a0*/  UMOV UR4, 0x400 ;  /* 0x0000040000047882 */ /* 0x000fe20000000000 */
[----:B------:R-:W-:Y:S02]  /*16b0*/  IMAD.U32 R0, RZ, RZ, UR40 ;  /* 0x00000028ff007e24 */ /* 0x000fe4000f8e00ff */
[----:B------:R-:W-:-:S03]  /*16c0*/  IMAD.U32 R3, RZ, RZ, UR42 ;  /* 0x0000002aff037e24 */ /* 0x000fc6000f8e00ff */
[----:B------:R-:W-:Y:S01]  /*16d0*/  SHF.L.U32 R0, R0, 0x1f, RZ ;  /* 0x0000001f00007819 */ /* 0x000fe200000006ff */
[----:B0-----:R-:W-:-:S06]  /*16e0*/  ULEA UR4, UR5, UR4, 0x18 ;  /* 0x0000000405047291 */ /* 0x001fcc000f8ec03f */
[----:B------:R-:W-:-:S04]  /*16f0*/  IMAD.U32 R6, RZ, RZ, UR4 ;  /* 0x00000004ff067e24 */ /* 0x000fc8000f8e00ff */
[----:B------:R-:W-:-:S04]  /*1700*/  IMAD R3, R3, 0x8, R6 ;  /* 0x0000000803037824 */ /* 0x000fc800078e0206 */
[----:B------:R0:W1:Y:S01]  /*1710*/  SYNCS.PHASECHK.TRANS64.TRYWAIT P1, [R3+URZ], R0 ;  /* 0x00000000030075a7 */ /* 0x000062000802017f */
[----:B------:R-:W-:Y:S05]  /*1720*/  @!P0 BRA `(.L_x_19) ;  /* 0x0000000000048947 */ /* 0x000fea0003800000 */
[----:B------:R-:W-:Y:S01]  /*1730*/  BPT.TRAP 0x1 ;  /* 0x000000040000795c */ /* 0x000fe20000300000 */
.L_x_19:
[----:B------:R-:W-:-:S05]  /*1740*/  IMAD.U32 R4, RZ, RZ, UR44 ;  /* 0x0000002cff047e24 */ /* 0x000fca000f8e00ff */
[----:B------:R-:W-:Y:S01]  /*1750*/  ISETP.GE.AND P2, PT, R4, 0x1, PT ;  /* 0x000000010400780c */ /* 0x000fe20003f46270 */
[----:B-1----:R-:W-:-:S12]  /*1760*/  @P1 BRA `(.L_x_20) ;  /* 0x0000000000081947 */ /* 0x002fd80003800000 */
[----:B------:R-:W1:Y:S02]  /*1770*/  SYNCS.PHASECHK.TRANS64.TRYWAIT P1, [R3+URZ], R0 ;  /* 0x00000000030075a7 */ /* 0x000e64000802017f */
[----:B-1----:R-:W-:Y:S05]  /*1780*/  @!P1 BRA `(.L_x_21) ;  /* 0x0000006800a09947 */ /* 0x002fea0003800000 */
.L_x_20:
[----:B------:R-:W-:Y:S05]  /*1790*/  WARPSYNC.ALL ;  /* 0x0000000000007948 */ /* 0x000fea0003800000 */
[----:B------:R-:W-:Y:S01]  /*17a0*/  R2UR UR4, R6 ;  /* 0x00000000060472ca */ /* 0x000fe200000e0000 */
[----:B------:R-:W-:Y:S01]  /*17b0*/  ULEA UR5, UR42, UR45, 0xb ;  /* 0x0000002d2a057291 */ /* 0x000fe2000f8e583f */
[----:B------:R-:W-:Y:S01]  /*17c0*/  WARPGROUP.ARRIVE ;  /* 0x00000000000079c5 */ /* 0x000fe20000000000 */
[----:B------:R-:W-:Y:S01]  /*17d0*/  UMOV UR9, 0x40000040 ;  /* 0x4000004000097882 */ /* 0x000fe20000000000 */
[----:B------:R-:W-:-:S04]  /*17e0*/  UMOV UR11, 0x40000040 ;  /* 0x40000040000b7882 */ /* 0x000fc80000000000 */
[----:B------:R-:W-:-:S05]  /*17f0*/  UMOV UR8, UR5 ;  /* 0x0000000500087c82 */ /* 0x000fca0008000000 */
[----:B------:R-:W-:-:S04]  /*1800*/  UIADD3 UR4, UR4, 0x18100, URZ ;  /* 0x0001810004047890 */ /* 0x000fc8000fffe03f */
[----:B------:R-:W-:-:S04]  /*1810*/  USHF.R.U32.HI UR4, URZ, 0x4, UR4 ;  /* 0x000000043f047899 */ /* 0x000fc80008011604 */
[----:B------:R-:W-:-:S04]  /*1820*/  ULOP3.LUT UR4, UR4, 0x3fff, URZ, 0xc0, !UPT ;  /* 0x00003fff04047892 */ /* 0x000fc8000f8ec03f */
[----:B------:R-:W-:-:S04]  /*1830*/  ULOP3.LUT UR4, UR4, 0x10000, URZ, 0xfc, !UPT ;  /* 0x0001000004047892 */ /* 0x000fc8000f8efc3f */
[----:B------:R-:W-:-:S07]  /*1840*/  ULEA UR6, UR42, UR4, 0xb ;  /* 0x000000042a067291 */ /* 0x000fce000f8e583f */
[----:B------:R-:W-:Y:S02]  /*1850*/  UMOV UR10, UR6 ;  /* 0x00000006000a7c82 */ /* 0x000fe40008000000 */
[----:B------:R-:W-:Y:S01]  /*1860*/  HGMMA.64x128x16.F32 R24, gdesc[UR8], RZ, !UPT, gsb0 ;  /* 0x01e00000081879f0 */ /* 0x000fe2000c0008ff */
[----:B------:R-:W-:Y:S02]  /*1870*/  UIADD3 UR8, UR5, 0x2, URZ ;  /* 0x0000000205087890 */ /* 0x000fe4000fffe03f */
[----:B------:R-:W-:Y:S01]  /*1880*/  UIADD3 UR10, UR6, 0x2, URZ ;  /* 0x00000002060a7890 */ /* 0x000fe2000fffe03f */
[----:B------:R-:W-:Y:S01]  /*1890*/  UMOV UR9, 0x40000040 ;  /* 0x4000004000097882 */ /* 0x000fe20000000000 */
[----:B------:R-:W-:Y:S01]  /*18a0*/  UMOV UR11, 0x40000040 ;  /* 0x40000040000b7882 */ /* 0x000fe20000000000 */
[----:B------:R-:W-:Y:S02]  /*18b0*/  WARPGROUP.DEPBAR.LE gsb0, 0x0 ;  /* 0x00008000000079c5 */ /* 0x000fe40000010000 */
[----:B------:R-:W-:-:S06]  /*18c0*/  WARPGROUP.ARRIVE ;  /* 0x00000000000079c5 */ /* 0x000fcc0000000000 */
[----:B------:R-:W-:Y:S01]  /*18d0*/  HGMMA.64x128x16.F32 R24, gdesc[UR8], R24, gsb0 ;  /* 0x01e00000081879f0 */ /* 0x000fe20008000818 */
        /* <DEDUP_REMOVED lines=41> */
[----:B------:R-:W-:Y:S03]  /*1b70*/  HGMMA.64x128x16.F32 R24, gdesc[UR8], R24, gsb0 ;  /* 0x01e00000081879f0 */ /* 0x000fe60008000818 */
[----:B------:R-:W-:Y:S02]  /*1b80*/  WARPGROUP.DEPBAR.LE gsb0, 0x0 ;  /* 0x00008000000079c5 */ /* 0x000fe40000010000 */
[----:B------:R-:W-:Y:S05]  /*1b90*/  @!P2 BRA `(.L_x_22) ;  /* 0x000000040098a947 */ /* 0x000fea0003800000 */
[----:B------:R-:W-:Y:S01]  /*1ba0*/  UIADD3 UR5, UR42, 0x1, URZ ;  /* 0x000000012a057890 */ /* 0x000fe2000fffe03f */
[----:B01----:R-:W-:Y:S02]  /*1bb0*/  IMAD.U32 R0, RZ, RZ, UR44 ;  /* 0x0000002cff007e24 */ /* 0x003fe4000f8e00ff */
[----:B------:R-:W-:Y:S01]  /*1bc0*/  IMAD.U32 R3, RZ, RZ, UR42 ;  /* 0x0000002aff037e24 */ /* 0x000fe2000f8e00ff */
[----:B------:R-:W-:-:S04]  /*1bd0*/  UISETP.NE.AND UP0, UPT, UR5, 0x3, UPT ;  /* 0x000000030500788c */ /* 0x000fc8000bf05270 */
[----:B------:R-:W-:Y:S02]  /*1be0*/  USEL UR6, URZ, 0x1, UP0 ;  /* 0x000000013f067887 */ /* 0x000fe40008000000 */
[----:B------:R-:W-:Y:S02]  /*1bf0*/  USEL UR5, UR5, URZ, UP0 ;  /* 0x0000003f05057287 */ /* 0x000fe40008000000 */
[----:B------:R-:W-:-:S06]  /*1c00*/  ULOP3.LUT UR6, UR40, UR6, URZ, 0x3c, !UPT ;  /* 0x0000000628067292 */ /* 0x000fcc000f8e3c3f */
[----:B------:R-:W-:-:S07]  /*1c10*/  IMAD.U32 R7, RZ, RZ, UR6 ;  /* 0x00000006ff077e24 */ /* 0x000fce000f8e00ff */
.L_x_29:
[----:B------:R-:W-:Y:S05]  /*1c20*/  @!P0 BRA `(.L_x_23) ;  /* 0x0000000000048947 */ /* 0x000fea0003800000 */
[----:B------:R-:W-:Y:S01]  /*1c30*/  BPT.TRAP 0x1 ;  /* 0x000000040000795c */ /* 0x000fe20000300000 */
.L_x_23:
[----:B------:R-:W0:Y:S01]  /*1c40*/  S2UR UR7, SR_CgaCtaId ;  /* 0x00000000000779c3 */ /* 0x000e220000008800 */
[----:B------:R-:W-:Y:S01]  /*1c50*/  UMOV UR6, 0x400 ;  /* 0x0000040000067882 */ /* 0x000fe20000000000 */
[----:B------:R-:W-:Y:S01]  /*1c60*/  IMAD.U32 R5, RZ, RZ, UR5 ;  /* 0x00000005ff057e24 */ /* 0x000fe2000f8e00ff */
[----:B------:R-:W-:Y:S01]  /*1c70*/  SHF.L.U32 R4, R7, 0x1f, RZ ;  /* 0x0000001f07047819 */ /* 0x000fe200000006ff */
[----:B0-----:R-:W-:-:S06]  /*1c80*/  ULEA UR6, UR7, UR6, 0x18 ;  /* 0x0000000607067291 */ /* 0x001fcc000f8ec03f */
[----:B------:R-:W-:-:S04]  /*1c90*/  IMAD.U32 R6, RZ, RZ, UR6 ;  /* 0x00000006ff067e24 */ /* 0x000fc8000f8e00ff */
[----:B------:R-:W-:-:S04]  /*1ca0*/  IMAD R5, R5, 0x8, R6 ;  /* 0x0000000805057824 */ /* 0x000fc800078e0206 */
[----:B------:R0:W1:Y:S01]  /*1cb0*/  SYNCS.PHASECHK.TRANS64.TRYWAIT P1, [R5+URZ], R4 ;  /* 0x00000004050075a7 */ /* 0x000062000802017f */
[----:B------:R-:W-:Y:S05]  /*1cc0*/  @!P0 BRA `(.L_x_24) ;  /* 0x0000000000048947 */ /* 0x000fea0003800000 */
[----:B------:R-:W-:Y:S01]  /*1cd0*/  BPT.TRAP 0x1 ;  /* 0x000000040000795c */ /* 0x000fe20000300000 */
.L_x_24:
[----:B-1----:R-:W-:Y:S05]  /*1ce0*/  @P1 BRA `(.L_x_25) ;  /* 0x0000000000081947 */ /* 0x002fea0003800000 */
[----:B------:R-:W1:Y:S02]  /*1cf0*/  SYNCS.PHASECHK.TRANS64.TRYWAIT P1, [R5+URZ], R4 ;  /* 0x00000004050075a7 */ /* 0x000e64000802017f */
[----:B-1----:R-:W-:Y:S05]  /*1d00*/  @!P1 BRA `(.L_x_26) ;  /* 0x0000006400549947 */ /* 0x002fea0003800000 */
.L_x_25:
[----:B------:R-:W-:Y:S01]  /*1d10*/  ULEA UR6, UR5, UR45, 0xb ;  /* 0x0000002d05067291 */ /* 0x000fe2000f8e583f */
[----:B------:R-:W-:Y:S01]  /*1d20*/  WARPGROUP.ARRIVE ;  /* 0x00000000000079c5 */ /* 0x000fe20000000000 */
[----:B------:R-:W-:Y:S01]  /*1d30*/  ULEA UR7, UR5, UR4, 0xb ;  /* 0x0000000405077291 */ /* 0x000fe2000f8e583f */
[----:B------:R-:W-:Y:S01]  /*1d40*/  UMOV UR9, 0x40000040 ;  /* 0x4000004000097882 */ /* 0x000fe20000000000 */
[----:B------:R-:W-:-:S03]  /*1d50*/  UMOV UR11, 0x40000040 ;  /* 0x40000040000b7882 */ /* 0x000fc60000000000 */
[----:B------:R-:W-:Y:S02]  /*1d60*/  UMOV UR8, UR6 ;  /* 0x0000000600087c82 */ /* 0x000fe40008000000 */
[----:B------:R-:W-:Y:S02]  /*1d70*/  UMOV UR10, UR7 ;  /* 0x00000007000a7c82 */ /* 0x000fe40008000000 */
[----:B------:R-:W-:Y:S01]  /*1d80*/  HGMMA.64x128x16.F32 R24, gdesc[UR8], R24, gsb0 ;  /* 0x01e00000081879f0 */ /* 0x000fe20008000818 */
[----:B------:R-:W-:Y:S02]  /*1d90*/  UIADD3 UR8, UR6, 0x2, URZ ;  /* 0x0000000206087890 */ /* 0x000fe4000fffe03f */
[----:B------:R-:W-:Y:S01]  /*1da0*/  UIADD3 UR10, UR7, 0x2, URZ ;  /* 0x00000002070a7890 */ /* 0x000fe2000fffe03f */
[----:B------:R-:W-:Y:S01]  /*1db0*/  UMOV UR9, 0x40000040 ;  /* 0x4000004000097882 */ /* 0x000fe20000000000 */
[----:B------:R-:W-:Y:S01]  /*1dc0*/  UMOV UR11, 0x40000040 ;  /* 0x40000040000b7882 */ /* 0x000fe20000000000 */
[----:B------:R-:W-:-:S02]  /*1dd0*/  WARPGROUP.DEPBAR.LE gsb0, 0x0 ;  /* 0x00008000000079c5 */ /* 0x000fc40000010000 */
        /* <DEDUP_REMOVED lines=46> */
[----:B------:R-:W-:Y:S01]  /*20c0*/  BPT.TRAP 0x1 ;  /* 0x000000040000795c */ /* 0x000fe20000300000 */
.L_x_27:
[----:B------:R-:W-:-:S13]  /*20d0*/  ISETP.NE.AND P1, PT, R22, RZ, PT ;  /* 0x000000ff1600720c */ /* 0x000fda0003f25270 */
[----:B01----:R-:W-:-:S04]  /*20e0*/  @P1 IMAD R4, R3, 0x8, R6 ;  /* 0x0000000803041824 */ /* 0x003fc800078e0206 */
[----:B------:R-:W-:-:S05]  /*20f0*/  @P1 VIADD R4, R4, 0x18 ;  /* 0x0000001804041836 */ /* 0x000fca0000000000 */
[----:B------:R-:W-:-:S04]  /*2100*/  @P1 PRMT R4, R19, 0x654, R4 ;  /* 0x0000065413041816 */ /* 0x000fc80000000004 */
[----:B------:R0:W-:Y:S01]  /*2110*/  @P1 SYNCS.ARRIVE.TRANS64.RED.A1T0 RZ, [R4+URZ], RZ ;  /* 0x000000ff04ff19a7 */ /* 0x0001e2000810043f */
[----:B------:R-:W-:-:S13]  /*2120*/  ISETP.GT.U32.AND P1, PT, R18, 0x1, PT ;  /* 0x000000011200780c */ /* 0x000fda0003f24070 */
[----:B0-----:R-:W-:Y:S05]  /*2130*/  @P1 BRA `(.L_x_28) ;  /* 0x0000000000041947 */ /* 0x001fea0003800000 */
[----:B------:R-:W-:Y:S01]  /*2140*/  BPT.TRAP 0x1 ;  /* 0x000000040000795c */ /* 0x000fe20000300000 */
.L_x_28:
[----:B------:R-:W-:Y:S01]  /*2150*/  UIADD3 UR5, UR5, 0x1, URZ ;  /* 0x0000000105057890 */ /* 0x000fe2000fffe03f */
[C---:B------:R-:W-:Y:S01]  /*2160*/  ISETP.GT.AND P2, PT, R0.reuse, 0x1, PT ;  /* 0x000000010000780c */ /* 0x040fe20003f44270 */
[----:B------:R-:W-:Y:S02]  /*2170*/  VIADD R3, R3, 0x1 ;  /* 0x0000000103037836 */ /* 0x000fe40000000000 */
[----:B------:R-:W-:Y:S01]  /*2180*/  UISETP.NE.AND UP0, UPT, UR5, 0x3, UPT ;  /* 0x000000030500788c */ /* 0x000fe2000bf05270 */
[----:B------:R-:W-:Y:S02]  /*2190*/  VIADD R0, R0, 0xffffffff ;  /* 0xffffffff00007836 */ /* 0x000fe40000000000 */
[C---:B------:R-:W-:Y:S01]  /*21a0*/  ISETP.NE.AND P1, PT, R3.reuse, 0x3, PT ;  /* 0x000000030300780c */ /* 0x040fe20003f25270 */
[----:B------:R-:W-:Y:S02]  /*21b0*/  USEL UR6, URZ, 0x1, UP0 ;  /* 0x000000013f067887 */ /* 0x000fe40008000000 */
[----:B------:R-:W-:Y:S01]  /*21c0*/  USEL UR5, UR5, URZ, UP0 ;  /* 0x0000003f05057287 */ /* 0x000fe20008000000 */
[----:B------:R-:W-:-:S03]  /*21d0*/  SEL R3, R3, RZ, P1 ;  /* 0x000000ff03037207 */ /* 0x000fc60000800000 */
[----:B------:R-:W-:Y:S01]  /*21e0*/  LOP3.LUT R7, R7, UR6, RZ, 0x3c, !PT ;  /* 0x0000000607077c12 */ /* 0x000fe2000f8e3cff */
[----:B------:R-:W-:Y:S07]  /*21f0*/  @P2 BRA `(.L_x_29) ;  /* 0xfffffff800882947 */ /* 0x000fee000383ffff */
.L_x_22:
[----:B01----:R-:W0:Y:S02]  /*2200*/  LDC R0, c[0x0][0x28c] ;  /* 0x0000a300ff007b82 */ /* 0x003e240000000800 */
[----:B0-----:R-:W-:-:S13]  /*2210*/  ISETP.GE.AND P1, PT, R0, 0x1, PT ;  /* 0x000000010000780c */ /* 0x001fda0003f26270 */
[----:B------:R-:W-:Y:S05]  /*2220*/  @!P1 BRA `(.L_x_30) ;  /* 0x0000000000449947 */ /* 0x000fea0003800000 */
[----:B------:R-:W-:Y:S05]  /*2230*/  @!P0 BRA `(.L_x_31) ;  /* 0x0000000000048947 */ /* 0x000fea0003800000 */
[----:B------:R-:W-:Y:S01]  /*2240*/  BPT.TRAP 0x1 ;  /* 0x000000040000795c */ /* 0x000fe20000300000 */
.L_x_31:
[----:B------:R-:W-:-:S13]  /*2250*/  ISETP.NE.AND P0, PT, R22, RZ, PT ;  /* 0x000000ff1600720c */ /* 0x000fda0003f05270 */
[----:B------:R-:W-:-:S05]  /*2260*/  VOTEU.ANY UP0, P0 ;  /* 0x00000000003f7886 */ /* 0x000fca0000000100 */
[----:B------:R-:W-:-:S06]  /*2270*/  @UP0 UIADD3 UR4, UR44, UR42, URZ ;  /* 0x0000002a2c040290 */ /* 0x000fcc000fffe03f */
[----:B------:R-:W-:Y:S02]  /*2280*/  IMAD.U32 R4, RZ, RZ, UR4 ;  /* 0x00000004ff047e24 */ /* 0x000fe4000f8e00ff */
[----:B------:R-:W-:Y:S02]  /*2290*/  IMAD.U32 R3, RZ, RZ, UR4 ;  /* 0x00000004ff037e24 */ /* 0x000fe4000f8e00ff */
[----:B------:R-:W-:-:S05]  /*22a0*/  @P0 IMAD.WIDE.U32 R4, R4, -0x55555555, RZ ;  /* 0xaaaaaaab04040825 */ /* 0x000fca00078e00ff */
[----:B------:R-:W-:-:S05]  /*22b0*/  @P0 SHF.R.U32.HI R0, RZ, 0x1, R5 ;  /* 0x00000001ff000819 */ /* 0x000fca0000011605 */
[----:B------:R-:W-:-:S04]  /*22c0*/  @P0 IMAD R0, R0, -0x3, R3 ;  /* 0xfffffffd00000824 */ /* 0x000fc800078e0203 */
[----:B------:R-:W-:-:S04]  /*22d0*/  @P0 IMAD R0, R0, 0x8, R6 ;  /* 0x0000000800000824 */ /* 0x000fc800078e0206 */
[----:B------:R-:W-:-:S05]  /*22e0*/  @P0 VIADD R0, R0, 0x18 ;  /* 0x0000001800000836 */ /* 0x000fca0000000000 */
[----:B------:R-:W-:-:S04]  /*22f0*/  @P0 PRMT R0, R19, 0x654, R0 ;  /* 0x0000065413000816 */ /* 0x000fc80000000000 */
[----:B------:R0:W-:Y:S01]  /*2300*/  @P0 SYNCS.ARRIVE.TRANS64.RED.A1T0 RZ, [R0+URZ], RZ ;  /* 0x000000ff00ff09a7 */ /* 0x0001e2000810043f */
[----:B------:R-:W-:-:S13]  /*2310*/  ISETP.GT.U32.AND P0, PT, R18, 0x1, PT ;  /* 0x000000011200780c */ /* 0x000fda0003f04070 */
[----:B0-----:R-:W-:Y:S05]  /*2320*/  @P0 BRA `(.L_x_30) ;  /* 0x0000000000040947 */ /* 0x001fea0003800000 */
[----:B------:R-:W-:Y:S01]  /*2330*/  BPT.TRAP 0x1 ;  /* 0x000000040000795c */ /* 0x000fe20000300000 */
.L_x_30:
[----:B------:R-:W-:Y:S01]  /*2340*/  IMAD.SHL.U32 R100, R100, 0x80, RZ ;  /* 0x0000008064647824 */ /* 0x000fe200078e00ff */
[----:B------:R-:W-:Y:S01]  /*2350*/  UIADD3 UR42, UR43, UR42, URZ ;  /* 0x0000002a2b2a7290 */ /* 0x000fe2000fffe03f */
[----:B------:R-:W-:Y:S01]  /*2360*/  SHF.R.S32.HI R11, RZ, 0x1f, R101 ;  /* 0x0000001fff0b7819 */ /* 0x000fe20000011465 */
[----:B------:R-:W-:Y:S01]  /*2370*/  UISETP.GE.U32.AND UP1, UPT, UR43, 0x3, UPT ;  /* 0x000000032b00788c */ /* 0x000fe2000bf26070 */
[----:B------:R-:W-:Y:S01]  /*2380*/  IMAD.SHL.U32 R6, R103, 0x80, RZ ;  /* 0x0000008067067824 */ /* 0x000fe200078e00ff */
[----:B------:R-:W-:Y:S01]  /*2390*/  ULDC UR7, c[0x0][0x288] ;  /* 0x0000a20000077ab9 */ /* 0x000fe20000000800 */
[C---:B------:R-:W-:Y:S01]  /*23a0*/  LOP3.LUT R8, R100.reuse, 0x6, R95, 0xf8, !PT ;  /* 0x0000000664087812 */ /* 0x040fe200078ef85f */
[----:B------:R-:W-:Y:S01]  /*23b0*/  UISETP.GT.U32.AND UP0, UPT, UR42, 0x2, UPT ;  /* 0x000000022a00788c */ /* 0x000fe2000bf04070 */
[----:B------:R-:W-:Y:S01]  /*23c0*/  ISETP.GE.AND P0, PT, R100, UR7, PT ;  /* 0x0000000764007c0c */ /* 0x000fe2000bf06270 */
[----:B------:R-:W-:Y:S01]  /*23d0*/  ULDC.64 UR4, c[0x0][0x5d0] ;  /* 0x0001740000047ab9 */ /* 0x000fe20000000a00 */
[--C-:B------:R-:W-:Y:S01]  /*23e0*/  SHF.R.S32.HI R9, RZ, 0x1f, R8.reuse ;  /* 0x0000001fff097819 */ /* 0x100fe20000011408 */
[----:B------:R-:W-:Y:S01]  /*23f0*/  ULDC UR10, c[0x0][0x284] ;  /* 0x0000a100000a7ab9 */ /* 0x000fe20000000800 */
[----:B------:R-:W-:Y:S01]  /*2400*/  IMAD R0, R11, UR4, RZ ;  /* 0x000000040b007c24 */ /* 0x000fe2000f8e02ff */
[----:B------:R-:W-:Y:S01]  /*2410*/  UISETP.LT.U32.AND UP0, UPT, UR43, 0x3, UP0 ;  /* 0x000000032b00788c */ /* 0x000fe20008701070 */
[----:B------:R-:W-:Y:S01]  /*2420*/  ISETP.GE.OR P0, PT, R6, UR10, P0 ;  /* 0x0000000a06007c0c */ /* 0x000fe20008706670 */
[----:B------:R-:W-:Y:S01]  /*2430*/  IMAD.WIDE.U32 R4, R101, UR4, R8 ;  /* 0x0000000465047c25 */ /* 0x000fe2000f8e0008 */
[----:B------:R-:W-:Y:S01]  /*2440*/  ULDC.64 UR8, c[0x0][0x5c8] ;  /* 0x0001720000087ab9 */ /* 0x000fe20000000a00 */
[----:B------:R-:W-:-:S02]  /*2450*/  USEL UR6, URZ, 0x1, !UP0 ;  /* 0x000000013f067887 */ /* 0x000fc4000c000000 */
[----:B------:R-:W-:Y:S01]  /*2460*/  IMAD R3, R101, UR5, R0 ;  /* 0x0000000565037c24 */ /* 0x000fe2000f8e0200 */
[----:B------:R-:W-:Y:S01]  /*2470*/  @UP1 UIMAD.WIDE.U32 UR4, UR42, -0x55555555, URZ ;  /* 0xaaaaaaab2a0418a5 */ /* 0x000fe2000f8e003f */
[----:B------:R-:W-:Y:S01]  /*2480*/  IMAD.WIDE R104, R103, 0x80, R88 ;  /* 0x0000008067687825 */ /* 0x000fe200078e0258 */
[----:B------:R-:W-:Y:S02]  /*2490*/  ULOP3.LUT UR40, UR40, UR6, URZ, 0x3c, !UPT ;  /* 0x0000000628287292 */ /* 0x000fe4000f8e3c3f */
[----:B------:R-:W-:Y:S01]  /*24a0*/  @UP1 USHF.R.U32.HI UR4, URZ, 0x1, UR5 ;  /* 0x000000013f041899 */ /* 0x000fe20008011605 */
[----:B------:R-:W-:Y:S02]  /*24b0*/  IMAD.IADD R5, R5, 0x1, R3 ;  /* 0x0000000105057824 */ /* 0x000fe400078e0203 */
[----:B------:R-:W-:Y:S01]  /*24c0*/  IMAD R3, R105, UR8, RZ ;  /* 0x0000000869037c24 */ /* 0x000fe2000f8e02ff */
[----:B------:R-:W-:Y:S01]  /*24d0*/  @UP1 ULOP3.LUT UR40, UR40, 0x1, UR4, 0x78, !UPT ;  /* 0x0000000128281892 */ /* 0x000fe2000f8e7804 */
[----:B------:R-:W-:-:S04]  /*24e0*/  IMAD.WIDE.U32 R106, R104, UR8, R4 ;  /* 0x00000008686a7c25 */ /* 0x000fc8000f8e0004 */
[----:B------:R-:W-:Y:S02]  /*24f0*/  IMAD R7, R104, UR9, R3 ;  /* 0x0000000968077c24 */ /* 0x000fe4000f8e0203 */
[----:B------:R-:W-:Y:S01]  /*2500*/  IMAD.MOV.U32 R0, RZ, RZ, -0x1 ;  /* 0xffffffffff007424 */ /* 0x000fe200078e00ff */
[----:B------:R-:W-:Y:S06]  /*2510*/  @P0 BRA `(.L_x_32) ;  /* 0x00000040001c0947 */ /* 0x000fec0003800000 */
[----:B-----5:R-:W-:Y:S01]  /*2520*/  FSETP.NEU.AND P0, PT, R90, RZ, PT ;  /* 0x000000ff5a00720b */ /* 0x020fe20003f0d000 */
[----:B------:R-:W-:Y:S01]  /*2530*/  IMAD.IADD R4, R94, 0x1, -R100 ;  /* 0x000000015e047824 */ /* 0x000fe200078e0a64 */
[----:B------:R-:W-:Y:S01]  /*2540*/  BSSY B0, `(.L_x_32) ;  /* 0x0000404000007945 */ /* 0x000fe20003800000 */
[----:B------:R-:W-:Y:S02]  /*2550*/  IMAD.IADD R3, R99, 0x1, -R6 ;  /* 0x0000000163037824 */ /* 0x000fe400078e0a06 */
[----:B------:R-:W-:Y:S01]  /*2560*/  IMAD.IADD R103, R107, 0x1, R7 ;  /* 0x000000016b677824 */ /* 0x000fe200078e0207 */
[----:B------:R-:W-:-:S04]  /*2570*/  ISETP.GT.AND P2, PT, R4, RZ, PT ;  /* 0x000000ff0400720c */ /* 0x000fc80003f44270 */
[----:B------:R-:W-:-:S03]  /*2580*/  ISETP.GT.AND P1, PT, R3, RZ, P2 ;  /* 0x000000ff0300720c */ /* 0x000fc60001724270 */
[----:B------:R-:W-:Y:S10]  /*2590*/  @!P0 BRA `(.L_x_33) ;  /* 0x0000002c00288947 */ /* 0x000ff40003800000 */
[----:B------:R-:W0:Y:S01]  /*25a0*/  LDC.64 R110, c[0x0][0x5b8] ;  /* 0x00016e00ff6e7b82 */ /* 0x000e220000000a00 */
[----:B------:R-:W-:-:S07]  /*25b0*/  ULDC.64 UR4, c[0x0][0x5c0] ;  /* 0x0001700000047ab9 */ /* 0x000fce0000000a00 */
[----:B------:R-:W1:Y:S08]  /*25c0*/  LDC.64 R112, c[0x0][0x5b0] ;  /* 0x00016c00ff707b82 */ /* 0x000e700000000a00 */
[----:B------:R-:W2:Y:S01]  /*25d0*/  LDC.64 R114, c[0x0][0x5a8] ;  /* 0x00016a00ff727b82 */ /* 0x000ea20000000a00 */
[-C--:B0-----:R-:W-:Y:S02]  /*25e0*/  IMAD R6, R11, R110.reuse, RZ ;  /* 0x0000006e0b067224 */ /* 0x081fe400078e02ff */
[----:B------:R-:W-:-:S04]  /*25f0*/  IMAD.WIDE.U32 R108, R101, R110, R8 ;  /* 0x0000006e656c7225 */ /* 0x000fc800078e0008 */
[----:B------:R-:W-:Y:S02]  /*2600*/  IMAD R107, R101, R111, R6 ;  /* 0x0000006f656b7224 */ /* 0x000fe400078e0206 */
[-C--:B-1----:R-:W-:Y:S02]  /*2610*/  IMAD R5, R105, R112.reuse, RZ ;  /* 0x0000007069057224 */ /* 0x082fe400078e02ff */
[----:B------:R-:W-:Y:S02]  /*2620*/  IMAD.IADD R13, R109, 0x1, R107 ;  /* 0x000000016d0d7824 */ /* 0x000fe400078e026b */
[----:B------:R-:W-:Y:S02]  /*2630*/  IMAD.MOV.U32 R12, RZ, RZ, R108 ;  /* 0x000000ffff0c7224 */ /* 0x000fe400078e006c */
[C---:B------:R-:W-:Y:S02]  /*2640*/  IMAD R111, R104.reuse, R113, R5 ;  /* 0x00000071686f7224 */ /* 0x040fe400078e0205 */
[----:B------:R-:W-:-:S04]  /*2650*/  IMAD.WIDE.U32 R6, R104, R112, R12 ;  /* 0x0000007068067225 */ /* 0x000fc800078e000c */
[----:B------:R-:W-:Y:S01]  /*2660*/  IMAD.IADD R5, R7, 0x1, R111 ;  /* 0x0000000107057824 */ /* 0x000fe200078e026f */
[----:B--2---:R-:W-:-:S04]  /*2670*/  LEA R14, P0, R6, R114, 0x1 ;  /* 0x00000072060e7211 */ /* 0x004fc800078008ff */
[----:B------:R-:W-:-:S05]  /*2680*/  LEA.HI.X R15, R6, R115, R5, 0x1, P0 ;  /* 0x00000073060f7211 */ /* 0x000fca00000f0c05 */
[----:B------:R0:W2:Y:S01]  /*2690*/  @P1 LDG.E.LTC128B.U16 R5, desc[UR36][R14.64] ;  /* 0x000000240e051981 */ /* 0x0000a2000c1e1520 */
[----:B------:R-:W-:Y:S01]  /*26a0*/  LEA R10, P0, R106, UR4, 0x1 ;  /* 0x000000046a0a7c11 */ /* 0x000fe2000f8008ff */
[----:B------:R-:W-:Y:S01]  /*26b0*/  IMAD.WIDE.U32 R6, R104, R112, R8 ;  /* 0x0000007068067225 */ /* 0x000fe200078e0008 */
[----:B------:R-:W-:Y:S03]  /*26c0*/  BSSY B1, `(.L_x_34) ;  /* 0x0000012000017945 */ /* 0x000fe60003800000 */
[----:B------:R-:W-:Y:S02]  /*26d0*/  IMAD.IADD R7, R111, 0x1, R7 ;  /* 0x000000016f077824 */ /* 0x000fe400078e0207 */
[----:B------:R-:W-:Y:S01]  /*26e0*/  IMAD.WIDE.U32 R20, R101, R110, R6 ;  /* 0x0000006e65147225 */ /* 0x000fe200078e0006 */
[----:B0-----:R-:W-:-:S03]  /*26f0*/  SHF.L.U64.HI R15, R112, 0x3, R113 ;  /* 0x00000003700f7819 */ /* 0x001fc60000010271 */
[----:B------:R-:W-:Y:S01]  /*2700*/  IMAD.IADD R7, R107, 0x1, R21 ;  /* 0x000000016b077824 */ /* 0x000fe200078e0215 */
[----:B------:R-:W-:Y:S01]  /*2710*/  LEA R6, P4, R20, R114, 0x1 ;  /* 0x0000007214067211 */ /* 0x000fe200078808ff */
[----:B------:R-:W-:-:S03]  /*2720*/  IMAD.SHL.U32 R14, R112, 0x8, RZ ;  /* 0x00000008700e7824 */ /* 0x000fc600078e00ff */
[----:B------:R-:W-:Y:S01]  /*2730*/  LEA.HI.X R7, R20, R115, R7, 0x1, P4 ;  /* 0x0000007314077211 */ /* 0x000fe200020f0c07 */
[----:B--2---:R-:W-:-:S05]  /*2740*/  HADD2.F32 R11, -RZ, R5.H0_H0 ;  /* 0x20000005ff0b7230 */ /* 0x004fca0000004100 */
[----:B------:R-:W-:-:S04]  /*2750*/  FMUL R11, R11, R90 ;  /* 0x0000005a0b0b7220 */ /* 0x000fc80000400000 */
[----:B------:R-:W-:Y:S01]  /*2760*/  FFMA R24, R24, R23, R11 ;  /* 0x0000001718187223 */ /* 0x000fe2000000000b */
[----:B------:R-:W-:Y:S02]  /*2770*/  LEA.HI.X R11, R106, UR5, R103, 0x1, P0 ;  /* 0x000000056a0b7c11 */ /* 0x000fe400080f0c67 */
[----:B------:R-:W-:Y:S02]  /*2780*/  ISETP.GT.AND P0, PT, R4, 0x1, PT ;  /* 0x000000010400780c */ /* 0x000fe40003f04270 */
[----:B------:R-:W-:Y:S02]  /*2790*/  F2FP.F16.F32.PACK_AB R24, RZ, R24 ;  /* 0x00000018ff18723e */ /* 0x000fe400000000ff */
[----:B------:R-:W-:-:S03]  /*27a0*/  ISETP.GT.AND P3, PT, R3, RZ, P0 ;  /* 0x000000ff0300720c */ /* 0x000fc60000764270 */
[----:B------:R0:W-:Y:S10]  /*27b0*/  @P1 STG.E.U16 desc[UR36][R10.64], R24 ;  /* 0x000000180a001986 */ /* 0x0001f4000c101524 */
[----:B------:R-:W-:Y:S05]  /*27c0*/  @!P3 BRA `(.L_x_35) ;  /* 0x000000000004b947 */ /* 0x000fea0003800000 */
[----:B------:R1:W5:Y:S02]  /*27d0*/  LDG.E.LTC128B.U16 R5, desc[UR36][R6.64+0x2] ;  /* 0x0000022406057981 */ /* 0x000364000c1e1520 */
.L_x_35:
[----:B------:R-:W-:Y:S05]  /*27e0*/  BSYNC B1 ;  /* 0x0000000000017941 */ /* 0x000fea0003800000 */
.L_x_34:
[----:B-----5:R-:W-:Y:S01]  /*27f0*/  HADD2.F32 R103, -RZ, R5.H0_H0 ;  /* 0x20000005ff677230 */ /* 0x020fe20000004100 */
[----:B------:R-:W-:Y:S01]  /*2800*/  ISETP.GT.AND P2, PT, R3, 0x8, P2 ;  /* 0x000000080300780c */ /* 0x000fe20001744270 */
[----:B------:R-:W-:Y:S01]  /*2810*/  IMAD.WIDE.U32 R20, R104, R112, R14 ;  /* 0x0000007068147225 */ /* 0x000fe200078e000e */
[----:B0-----:R-:W-:-:S03]  /*2820*/  PRMT R24, R5, 0x7610, R24 ;  /* 0x0000761005187816 */ /* 0x001fc60000000018 */
[----:B------:R-:W-:Y:S01]  /*2830*/  FMUL R12, R103, R90 ;  /* 0x0000005a670c7220 */ /* 0x000fe20000400000 */
[----:B------:R-:W-:Y:S01]  /*2840*/  IMAD.IADD R111, R111, 0x1, R21 ;  /* 0x000000016f6f7824 */ /* 0x000fe200078e0215 */
[----:B------:R-:W-:Y:S02]  /*2850*/  IADD3 R108, P1, R108, R20, RZ ;  /* 0x000000146c6c7210 */ /* 0x000fe40007f3e0ff */
[----:B------:R-:W-:-:S03]  /*2860*/  FFMA R12, R25, R23, R12 ;  /* 0x00000017190c7223 */ /* 0x000fc6000000000c */
[----:B------:R-:W-:Y:S01]  /*2870*/  IMAD.X R13, R111, 0x1, R13, P1 ;  /* 0x000000016f0d7824 */ /* 0x000fe200008e060d */
[C---:B------:R-:W-:Y:S02]  /*2880*/  LEA R14, P1, R108.reuse, R114, 0x1 ;  /* 0x000000726c0e7211 */ /* 0x040fe400078208ff */
[----:B------:R-:W-:Y:S02]  /*2890*/  F2FP.F16.F32.PACK_AB R12, RZ, R12 ;  /* 0x0000000cff0c723e */ /* 0x000fe400000000ff */
[----:B------:R-:W-:Y:S02]  /*28a0*/  LEA.HI.X R15, R108, R115, R13, 0x1, P1 ;  /* 0x000000736c0f7211 */ /* 0x000fe400008f0c0d */
[----:B------:R-:W-:-:S05]  /*28b0*/  PRMT R21, R12, 0x7610, R21 ;  /* 0x000076100c157816 */ /* 0x000fca0000000015 */
[----:B------:R0:W-:Y:S04]  /*28c0*/  @P3 STG.E.U16 desc[UR36][R10.64+0x2], R21 ;  /* 0x000002150a003986 */ /* 0x0001e8000c101524 */
[----:B------:R-:W2:Y:S01]  /*28d0*/  @P2 LDG.E.LTC128B.U16 R24, desc[UR36][R14.64] ;  /* 0x000000240e182981 */ /* 0x000ea2000c1e1520 */
[----:B------:R-:W-:Y:S01]  /*28e0*/  IADD3 R20, P1, R8, R20, RZ ;  /* 0x0000001408147210 */ /* 0x000fe20007f3e0ff */
[----:B------:R-:W-:Y:S01]  /*28f0*/  BSSY B1, `(.L_x_36) ;  /* 0x0000011000017945 */ /* 0x000fe20003800000 */
[----:B------:R-:W-:Y:S02]  /*2900*/  SHF.L.U64.HI R13, R91, 0x1, R92 ;  /* 0x000000015b0d7819 */ /* 0x000fe4000001025c */
[----:B------:R-:W-:Y:S01]  /*2910*/  ISETP.GT.AND P0, PT, R3, 0x8, P0 ;  /* 0x000000080300780c */ /* 0x000fe20000704270 */
[----:B0-----:R-:W-:Y:S01]  /*2920*/  IMAD.X R21, R9, 0x1, R111, P1 ;  /* 0x0000000109157824 */ /* 0x001fe200008e066f */
[----:B------:R-:W-:Y:S01]  /*2930*/  LEA R12, P1, R91, R10, 0x1 ;  /* 0x0000000a5b0c7211 */ /* 0x000fe200078208ff */
[----:B------:R-:W-:-:S04]  /*2940*/  IMAD.WIDE.U32 R20, R101, R110, R20 ;  /* 0x0000006e65147225 */ /* 0x000fc800078e0014 */
[----:B------:R-:W-:Y:S01]  /*2950*/  IMAD.X R13, R13, 0x1, R11, P1 ;  /* 0x000000010d0d7824 */ /* 0x000fe200008e060b */
[----:B------:R-:W-:Y:S01]  /*2960*/  LEA R8, P3, R20, R114, 0x1 ;  /* 0x0000007214087211 */ /* 0x000fe200078608ff */
[----:B------:R-:W-:-:S05]  /*2970*/  IMAD.IADD R9, R107, 0x1, R21 ;  /* 0x000000016b097824 */ /* 0x000fca00078e0215 */
[----:B------:R-:W-:Y:S01]  /*2980*/  LEA.HI.X R9, R20, R115, R9, 0x1, P3 ;  /* 0x0000007314097211 */ /* 0x000fe200018f0c09 */
[----:B--2---:R-:W-:-:S05]  /*2990*/  HADD2.F32 R5, -RZ, R24.H0_H0 ;  /* 0x20000018ff057230 */ /* 0x004fca0000004100 */
[----:B------:R-:W-:-:S04]  /*29a0*/  FMUL R5, R5, R90 ;  /* 0x0000005a05057220 */ /* 0x000fc80000400000 */
[----:B------:R-:W-:-:S05]  /*29b0*/  FFMA R5, R26, R23, R5 ;  /* 0x000000171a057223 */ /* 0x000fca0000000005 */
[----:B------:R-:W-:-:S05]  /*29c0*/  F2FP.F16.F32.PACK_AB R5, RZ, R5 ;  /* 0x00000005ff05723e */ /* 0x000fca00000000ff */
[----:B------:R0:W-:Y:S01]  /*29d0*/  @P2 STG.E.U16 desc[UR36][R12.64], R5 ;  /* 0x000000050c002986 */ /* 0x0001e2000c101524 */
[----:B------:R-:W-:Y:S05]  /*29e0*/  @!P0 BRA `(.L_x_37) ;  /* 0x0000000000048947 */ /* 0x000fea0003800000 */
[----:B------:R2:W5:Y:S02]  /*29f0*/  LDG.E.LTC128B.U16 R24, desc[UR36][R8.64+0x2] ;  /* 0x0000022408187981 */ /* 0x000564000c1e1520 */
.L_x_37:
[----:B------:R-:W-:Y:S05]  /*2a00*/  BSYNC B1 ;  /* 0x0000000000017941 */ /* 0x000fea0003800000 */
.L_x_36:
[----:B0----5:R-:W-:Y:S01]  /*2a10*/  HADD2.F32 R5, -RZ, R24.H0_H0 ;  /* 0x20000018ff057230 */ /* 0x021fe20000004100 */
[----:B------:R-:W-:Y:S01]  /*2a20*/  ISETP.GT.AND P1, PT, R4, 0x8, PT ;  /* 0x000000080400780c */ /* 0x000fe20003f24270 */
[----:B------:R-:W-:Y:S03]  /*2a30*/  BSSY B1, `(.L_x_38) ;  /* 0x0000008000017945 */ /* 0x000fe60003800000 */
[----:B------:R-:W-:Y:S01]  /*2a40*/  FMUL R14, R5, R90 ;  /* 0x0000005a050e7220 */ /* 0x000fe20000400000 */
[----:B------:R-:W-:-:S03]  /*2a50*/  ISETP.GT.AND P2, PT, R3, RZ, P1 ;  /* 0x000000ff0300720c */ /* 0x000fc60000f44270 */
[----:B------:R-:W-:-:S05]  /*2a60*/  FFMA R14, R27, R23, R14 ;  /* 0x000000171b0e7223 */ /* 0x000fca000000000e */
[----:B------:R-:W-:-:S05]  /*2a70*/  F2FP.F16.F32.PACK_AB R14, RZ, R14 ;  /* 0x0000000eff0e723e */ /* 0x000fca00000000ff */
[----:B------:R0:W-:Y:S01]  /*2a80*/  @P0 STG.E.U16 desc[UR36][R12.64+0x2], R14 ;  /* 0x0000020e0c000986 */ /* 0x0001e2000c101524 */
[----:B------:R-:W-:Y:S05]  /*2a90*/  @!P2 BRA `(.L_x_39) ;  /* 0x000000000004a947 */ /* 0x000fea0003800000 */
[----:B------:R3:W5:Y:S02]  /*2aa0*/  LDG.E.LTC128B.U16 R24, desc[UR36][R6.64+0x10] ;  /* 0x0000102406187981 */ /* 0x000764000c1e1520 */
.L_x_39:
[----:B------:R-:W-:Y:S05]  /*2ab0*/  BSYNC B1 ;  /* 0x0000000000017941 */ /* 0x000fea0003800000 */
.L_x_38:
[----:B-----5:R-:W-:Y:S01]  /*2ac0*/  HADD2.F32 R5, -RZ, R24.H0_H0 ;  /* 0x20000018ff057230 */ /* 0x020fe20000004100 */
        /* <DEDUP_REMOVED lines=9> */
.L_x_41:
[----:B------:R-:W-:Y:S05]  /*2b60*/  BSYNC B1 ;  /* 0x0000000000017941 */ /* 0x000fea0003800000 */
.L_x_40:
[----:B----45:R-:W-:Y:S01]  /*2b70*/  HADD2.F32 R5, -RZ, R24.H0_H0 ;  /* 0x20000018ff057230 */ /* 0x030fe20000004100 */
[----:B------:R-:W-:Y:S01]  /*2b80*/  ISETP.GT.AND P1, PT, R3, 0x8, P1 ;  /* 0x000000080300780c */ /* 0x000fe20000f24270 */
[----:B------:R-:W-:Y:S03]  /*2b90*/  BSSY B1, `(.L_x_42) ;  /* 0x0000007000017945 */ /* 0x000fe60003800000 */
[----:B0-----:R-:W-:-:S04]  /*2ba0*/  FMUL R14, R5, R90 ;  /* 0x0000005a050e7220 */ /* 0x001fc80000400000 */
[----:B------:R-:W-:-:S05]  /*2bb0*/  FFMA R14, R29, R23, R14 ;  /* 0x000000171d0e7223 */ /* 0x000fca000000000e */
[----:B------:R-:W-:-:S05]  /*2bc0*/  F2FP.F16.F32.PACK_AB R14, RZ, R14 ;  /* 0x0000000eff0e723e */ /* 0x000fca00000000ff */
[----:B------:R0:W-:Y:S01]  /*2bd0*/  @P3 STG.E.U16 desc[UR36][R10.64+0x12], R14 ;  /* 0x0000120e0a003986 */ /* 0x0001e2000c101524 */
[----:B------:R-:W-:Y:S05]  /*2be0*/  @!P1 BRA `(.L_x_43) ;  /* 0x0000000000049947 */ /* 0x000fea0003800000 */
[----:B------:R4:W5:Y:S02]  /*2bf0*/  LDG.E.LTC128B.U16 R24, desc[UR36][R8.64+0x10] ;  /* 0x0000102408187981 */ /* 0x000964000c1e1520 */
.L_x_43:
[----:B------:R-:W-:Y:S05]  /*2c00*/  BSYNC B1 ;  /* 0x0000000000017941 */ /* 0x000fea0003800000 */
.L_x_42:
[----:B-----5:R-:W-:Y:S01]  /*2c10*/  HADD2.F32 R5, -RZ, R24.H0_H0 ;  /* 0x20000018ff057230 */ /* 0x020fe20000004100 */
[----:B------:R-:W-:Y:S01]  /*2c20*/  ISETP.GT.AND P0, PT, R3, 0x8, P0 ;  /* 0x000000080300780c */ /* 0x000fe20000704270 */
[----:B------:R-:W-:Y:S03]  /*2c30*/  BSSY B1, `(.L_x_44) ;  /* 0x0000007000017945 */ /* 0x000fe60003800000 */
[----:B------:R-:W-:-:S04]  /*2c40*/  FMUL R5, R5, R90 ;  /* 0x0000005a05057220 */ /* 0x000fc80000400000 */
[----:B------:R-:W-:-:S05]  /*2c50*/  FFMA R5, R30, R23, R5 ;  /* 0x000000171e057223 */ /* 0x000fca0000000005 */
[----:B------:R-:W-:-:S05]  /*2c60*/  F2FP.F16.F32.PACK_AB R5, RZ, R5 ;  /* 0x00000005ff05723e */ /* 0x000fca00000000ff */
[----:B------:R0:W-:Y:S01]  /*2c70*/  @P1 STG.E.U16 desc[UR36][R12.64+0x10], R5 ;  /* 0x000010050c001986 */ /* 0x0001e2000c101524 */
[----:B------:R-:W-:Y:S05]  /*2c80*/  @!P0 BRA `(.L_x_45) ;  /* 0x0000000000048947 */ /* 0x000fea0003800000 */
[----:B------:R0:W5:Y:S02]  /*2c90*/  LDG.E.LTC128B.U16 R24, desc[UR36][R8.64+0x12] ;  /* 0x0000122408187981 */ /* 0x000164000c1e1520 */
.L_x_45:
[----:B------:R-:W-:Y:S05]  /*2ca0*/  BSYNC B1 ;  /* 0x0000000000017941 */ /* 0x000fea0003800000 */
.L_x_44:
        /* <DEDUP_REMOVED lines=10> */
.L_x_47:
[----:B------:R-:W-:Y:S05]  /*2d50*/  BSYNC B1 ;  /* 0x0000000000017941 */ /* 0x000fea0003800000 */
.L_x_46:
        /* <DEDUP_REMOVED lines=10> */
.L_x_49:
[----:B------:R-:W-:Y:S05]  /*2e00*/  BSYNC B1 ;  /* 0x0000000000017941 */ /* 0x000fea0003800000 */
.L_x_48:
[----:B0----5:R-:W-:Y:S01]  /*2e10*/  HADD2.F32 R5, -RZ, R24.H0_H0 ;  /* 0x20000018ff057230 */ /* 0x021fe20000004100 */
        /* <DEDUP_REMOVED lines=8> */
.L_x_51:
[----:B------:R-:W-:Y:S05]  /*2ea0*/  BSYNC B1 ;  /* 0x0000000000017941 */ /* 0x000fea0003800000 */
.L_x_50:
        /* <DEDUP_REMOVED lines=9> */
.L_x_53:
[----:B------:R-:W-:Y:S05]  /*2f40*/  BSYNC B1 ;  /* 0x0000000000017941 */ /* 0x000fea0003800000 */
.L_x_52:
        /* <DEDUP_REMOVED lines=10> */
.L_x_55:
[----:B------:R-:W-:Y:S05]  /*2ff0*/  BSYNC B1 ;  /* 0x0000000000017941 */ /* 0x000fea0003800000 */
.L_x_54:
        /* <DEDUP_REMOVED lines=10> */
.L_x_57:
[----:B------:R-:W-:Y:S05]  /*30a0*/  BSYNC B1 ;  /* 0x0000000000017941 */ /* 0x000fea0003800000 */
.L_x_56:
        /* <DEDUP_REMOVED lines=9> */
.L_x_59:
[----:B------:R-:W-:Y:S05]  /*3140*/  BSYNC B1 ;  /* 0x0000000000017941 */ /* 0x000fea0003800000 */
.L_x_58:
        /* <DEDUP_REMOVED lines=9> */
.L_x_61:
[----:B------:R-:W-:Y:S05]  /*31e0*/  BSYNC B1 ;  /* 0x0000000000017941 */ /* 0x000fea0003800000 */
.L_x_60:
        /* <DEDUP_REMOVED lines=10> */
.L_x_63:
[----:B------:R-:W-:Y:S05]  /*3290*/  BSYNC B1 ;  /* 0x0000000000017941 */ /* 0x000fea0003800000 */
.L_x_62:
        /* <DEDUP_REMOVED lines=10> */
.L_x_65:
[----:B------:R-:W-:Y:S05]  /*3340*/  BSYNC B1 ;  /* 0x0000000000017941 */ /* 0x000fea0003800000 */
.L_x_64:
        /* <DEDUP_REMOVED lines=9> */
.L_x_67:
[----:B------:R-:W-:Y:S05]  /*33e0*/  BSYNC B1 ;  /* 0x0000000000017941 */ /* 0x000fea0003800000 */
.L_x_66:
        /* <DEDUP_REMOVED lines=9> */
.L_x_69:
[----:B------:R-:W-:Y:S05]  /*3480*/  BSYNC B1 ;  /* 0x0000000000017941 */ /* 0x000fea0003800000 */
.L_x_68:
        /* <DEDUP_REMOVED lines=10> */
.L_x_71:
[----:B------:R-:W-:Y:S05]  /*3530*/  BSYNC B1 ;  /* 0x0000000000017941 */ /* 0x000fea0003800000 */
.L_x_70:
        /* <DEDUP_REMOVED lines=10> */
.L_x_73:
[----:B------:R-:W-:Y:S05]  /*35e0*/  BSYNC B1 ;  /* 0x0000000000017941 */ /* 0x000fea0003800000 */
.L_x_72:
        /* <DEDUP_REMOVED lines=9> */
.L_x_75:
[----:B------:R-:W-:Y:S05]  /*3680*/  BSYNC B1 ;  /* 0x0000000000017941 */ /* 0x000fea0003800000 */
.L_x_74:
        /* <DEDUP_REMOVED lines=9> */
.L_x_77:
[----:B------:R-:W-:Y:S05]  /*3720*/  BSYNC B1 ;  /* 0x0000000000017941 */ /* 0x000fea0003800000 */
.L_x_76:
        /* <DEDUP_REMOVED lines=10> */
.L_x_79:
[----:B------:R-:W-:Y:S05]  /*37d0*/  BSYNC B1 ;  /* 0x0000000000017941 */ /* 0x000fea0003800000 */
.L_x_78:
        /* <DEDUP_REMOVED lines=10> */
.L_x_81:
[----:B------:R-:W-:Y:S05]  /*3880*/  BSYNC B1 ;  /* 0x0000000000017941 */ /* 0x000fea0003800000 */
.L_x_80:
        /* <DEDUP_REMOVED lines=9> */
.L_x_83:
[----:B------:R-:W-:Y:S05]  /*3920*/  BSYNC B1 ;  /* 0x0000000000017941 */ /* 0x000fea0003800000 */
.L_x_82:
        /* <DEDUP_REMOVED lines=9> */
.L_x_85:
[----:B------:R-:W-:Y:S05]  /*39c0*/  BSYNC B1 ;  /* 0x0000000000017941 */ /* 0x000fea0003800000 */
.L_x_84:
        /* <DEDUP_REMOVED lines=10> */
.L_x_87:
[----:B------:R-:W-:Y:S05]  /*3a70*/  BSYNC B1 ;  /* 0x0000000000017941 */ /* 0x000fea0003800000 */
.L_x_86:
        /* <DEDUP_REMOVED lines=10> */
.L_x_89:
[----:B------:R-:W-:Y:S05]  /*3b20*/  BSYNC B1 ;  /* 0x0000000000017941 */ /* 0x000fea0003800000 */
.L_x_88:
        /* <DEDUP_REMOVED lines=9> */
.L_x_91:
[----:B------:R-:W-:Y:S05]  /*3bc0*/  BSYNC B1 ;  /* 0x0000000000017941 */ /* 0x000fea0003800000 */
.L_x_90:
        /* <DEDUP_REMOVED lines=9> */
.L_x_93:
[----:B------:R-:W-:Y:S05]  /*3c60*/  BSYNC B1 ;  /* 0x0000000000017941 */ /* 0x000fea0003800000 */
.L_x_92:
        /* <DEDUP_REMOVED lines=10> */
.L_x_95:
[----:B------:R-:W-:Y:S05]  /*3d10*/  BSYNC B1 ;  /* 0x0000000000017941 */ /* 0x000fea0003800000 */
.L_x_94:
        /* <DEDUP_REMOVED lines=10> */
.L_x_97:
[----:B------:R-:W-:Y:S05]  /*3dc0*/  BSYNC B1 ;  /* 0x0000000000017941 */ /* 0x000fea0003800000 */
.L_x_96:
        /* <DEDUP_REMOVED lines=9> */
.L_x_99:
[----:B------:R-:W-:Y:S05]  /*3e60*/  BSYNC B1 ;  /* 0x0000000000017941 */ /* 0x000fea0003800000 */
.L_x_98:
        /* <DEDUP_REMOVED lines=9> */
.L_x_101:
[----:B------:R-:W-:Y:S05]  /*3f00*/  BSYNC B1 ;  /* 0x0000000000017941 */ /* 0x000fea0003800000 */
.L_x_100:
        /* <DEDUP_REMOVED lines=10> */
.L_x_103:
[----:B------:R-:W-:Y:S05]  /*3fb0*/  BSYNC B1 ;  /* 0x0000000000017941 */ /* 0x000fea0003800000 */
.L_x_102:
        /* <DEDUP_REMOVED lines=10> */
.L_x_105:
[----:B------:R-:W-:Y:S05]  /*4060*/  BSYNC B1 ;  /* 0x0000000000017941 */ /* 0x000fea0003800000 */
.L_x_104:
        /* <DEDUP_REMOVED lines=9> */
.L_x_107:
[----:B------:R-:W-:Y:S05]  /*4100*/  BSYNC B1 ;  /* 0x0000000000017941 */ /* 0x000fea0003800000 */
.L_x_106:
        /* <DEDUP_REMOVED lines=9> */
.L_x_109:
[----:B------:R-:W-:Y:S05]  /*41a0*/  BSYNC B1 ;  /* 0x0000000000017941 */ /* 0x000fea0003800000 */
.L_x_108:
        /* <DEDUP_REMOVED lines=10> */
.L_x_111:
[----:B------:R-:W-:Y:S05]  /*4250*/  BSYNC B1 ;  /* 0x0000000000017941 */ /* 0x000fea0003800000 */
.L_x_110:
        /* <DEDUP_REMOVED lines=10> */
.L_x_113:
[----:B------:R-:W-:Y:S05]  /*4300*/  BSYNC B1 ;  /* 0x0000000000017941 */ /* 0x000fea0003800000 */
.L_x_112:
        /* <DEDUP_REMOVED lines=9> */
.L_x_115:
[----:B------:R-:W-:Y:S05]  /*43a0*/  BSYNC B1 ;  /* 0x0000000000017941 */ /* 0x000fea0003800000 */
.L_x_114:
        /* <DEDUP_REMOVED lines=9> */
.L_x_117:
[----:B------:R-:W-:Y:S05]  /*4440*/  BSYNC B1 ;  /* 0x0000000000017941 */ /* 0x000fea0003800000 */
.L_x_116:
        /* <DEDUP_REMOVED lines=10> */
.L_x_119:
[----:B------:R-:W-:Y:S05]  /*44f0*/  BSYNC B1 ;  /* 0x0000000000017941 */ /* 0x000fea0003800000 */
.L_x_118:
        /* <DEDUP_REMOVED lines=10> */
.L_x_121:
[----:B------:R-:W-:Y:S05]  /*45a0*/  BSYNC B1 ;  /* 0x0000000000017941 */ /* 0x000fea0003800000 */
.L_x_120:
        /* <DEDUP_REMOVED lines=9> */
.L_x_123:
[----:B------:R-:W-:Y:S05]  /*4640*/  BSYNC B1 ;  /* 0x0000000000017941 */ /* 0x000fea0003800000 */
.L_x_122:
        /* <DEDUP_REMOVED lines=9> */
.L_x_125:
[----:B------:R-:W-:Y:S05]  /*46e0*/  BSYNC B1 ;  /* 0x0000000000017941 */ /* 0x000fea0003800000 */
.L_x_124:
        /* <DEDUP_REMOVED lines=10> */
.L_x_127:
[----:B------:R-:W-:Y:S05]  /*4790*/  BSYNC B1 ;  /* 0x0000000000017941 */ /* 0x000fea0003800000 */
.L_x_126:
        /* <DEDUP_REMOVED lines=10> */
.L_x_129:
[----:B------:R-:W-:Y:S05]  /*4840*/  BSYNC B1 ;  /* 0x0000000000017941 */ /* 0x000fea0003800000 */
.L_x_128:
        /* <DEDUP_REMOVED lines=9> */
.L_x_131:
[----:B------:R-:W-:Y:S05]  /*48e0*/  BSYNC B1 ;  /* 0x0000000000017941 */ /* 0x000fea0003800000 */
.L_x_130:
        /* <DEDUP_REMOVED lines=9> */
.L_x_133:
[----:B------:R-:W-:Y:S05]  /*4980*/  BSYNC B1 ;  /* 0x0000000000017941 */ /* 0x000fea0003800000 */
.L_x_132:
        /* <DEDUP_REMOVED lines=10> */
.L_x_135:
[----:B------:R-:W-:Y:S05]  /*4a30*/  BSYNC B1 ;  /* 0x0000000000017941 */ /* 0x000fea0003800000 */
.L_x_134:
        /* <DEDUP_REMOVED lines=10> */
.L_x_137:
[----:B------:R-:W-:Y:S05]  /*4ae0*/  BSYNC B1 ;  /* 0x0000000000017941 */ /* 0x000fea0003800000 */
.L_x_136:
        /* <DEDUP_REMOVED lines=9> */
.L_x_139:
[----:B------:R-:W-:Y:S05]  /*4b80*/  BSYNC B1 ;  /* 0x0000000000017941 */ /* 0x000fea0003800000 */
.L_x_138:
        /* <DEDUP_REMOVED lines=9> */
.L_x_141:
[----:B------:R-:W-:Y:S05]  /*4c20*/  BSYNC B1 ;  /* 0x0000000000017941 */ /* 0x000fea0003800000 */
.L_x_140:
        /* <DEDUP_REMOVED lines=10> */
.L_x_143:
[----:B------:R-:W-:Y:S05]  /*4cd0*/  BSYNC B1 ;  /* 0x0000000000017941 */ /* 0x000fea0003800000 */
.L_x_142:
        /* <DEDUP_REMOVED lines=10> */
.L_x_145:
[----:B------:R-:W-:Y:S05]  /*4d80*/  BSYNC B1 ;  /* 0x0000000000017941 */ /* 0x000fea0003800000 */
.L_x_144:
        /* <DEDUP_REMOVED lines=9> */
.L_x_147:
[----:B------:R-:W-:Y:S05]  /*4e20*/  BSYNC B1 ;  /* 0x0000000000017941 */ /* 0x000fea0003800000 */
.L_x_146:
        /* <DEDUP_REMOVED lines=9> */
.L_x_149:
[----:B------:R-:W-:Y:S05]  /*4ec0*/  BSYNC B1 ;  /* 0x0000000000017941 */ /* 0x000fea0003800000 */
.L_x_148:
        /* <DEDUP_REMOVED lines=10> */
.L_x_151:
[----:B------:R-:W-:Y:S05]  /*4f70*/  BSYNC B1 ;  /* 0x0000000000017941 */ /* 0x000fea0003800000 */
.L_x_150:
[----:B-----5:R-:W-:Y:S01]  /*4f80*/  HADD2.F32 R5, -RZ, R24.H0_H0 ;  /* 0x20000018ff057230 */ /* 0x020fe20000004100 */
[----:B------:R-:W-:Y:S01]  /*4f90*/  ISETP.GT.AND P0, PT, R4, 0x79, PT ;  /* 0x000000790400780c */ /* 0x000fe20003f04270 */
[----:B------:R-:W-:Y:S01]  /*4fa0*/  @P2 IMAD.MOV.U32 R4, RZ, RZ, R10 ;  /* 0x000000ffff042224 */ /* 0x000fe200078e000a */
[----:B------:R-:W-:Y:S02]  /*4fb0*/  BSSY B1, `(.L_x_152) ;  /* 0x000000a000017945 */ /* 0x000fe40003800000 */
[----:B------:R-:W-:Y:S01]  /*4fc0*/  FMUL R5, R5, R90 ;  /* 0x0000005a05057220 */ /* 0x000fe20000400000 */
[----:B------:R-:W-:-:S03]  /*4fd0*/  ISETP.GT.AND P3, PT, R3, RZ, P0 ;  /* 0x000000ff0300720c */ /* 0x000fc60000764270 */
[----:B------:R-:W-:-:S05]  /*4fe0*/  FFMA R5, R84, R23, R5 ;  /* 0x0000001754057223 */ /* 0x000fca0000000005 */
[----:B------:R-:W-:-:S04]  /*4ff0*/  F2FP.F16.F32.PACK_AB R5, RZ, R5 ;  /* 0x00000005ff05723e */ /* 0x000fc800000000ff */
[----:B0-----:R-:W-:Y:S01]  /*5000*/  PRMT R14, R5, 0x7610, R14 ;  /* 0x00007610050e7816 */ /* 0x001fe2000000000e */
[----:B------:R-:W-:-:S05]  /*5010*/  @P2 IMAD.MOV.U32 R5, RZ, RZ, R11 ;  /* 0x000000ffff052224 */ /* 0x000fca00078e000b */
[----:B------:R0:W-:Y:S01]  /*5020*/  @P2 STG.E.U16 desc[UR36][R4.64+0xf0], R14 ;  /* 0x0000f00e04002986 */ /* 0x0001e2000c101524 */
[----:B------:R-:W-:Y:S05]  /*5030*/  @!P3 BRA `(.L_x_153) ;  /* 0x000000000004b947 */ /* 0x000fea0003800000 */
[----:B------:R0:W5:Y:S02]  /*5040*/  LDG.E.LTC128B.U16 R24, desc[UR36][R6.64+0xf2] ;  /* 0x0000f22406187981 */ /* 0x000164000c1e1520 */
.L_x_153:
[----:B------:R-:W-:Y:S05]  /*5050*/  BSYNC B1 ;  /* 0x0000000000017941 */ /* 0x000fea0003800000 */
.L_x_152:
        /* <DEDUP_REMOVED lines=9> */
.L_x_155:
[----:B------:R-:W-:Y:S05]  /*50f0*/  BSYNC B1 ;  /* 0x0000000000017941 */ /* 0x000fea0003800000 */
.L_x_154:
[----:B-----5:R-:W-:Y:S01]  /*5100*/  HADD2.F32 R5, -RZ, R24.H0_H0 ;  /* 0x20000018ff057230 */ /* 0x020fe20000004100 */
[----:B------:R-:W-:Y:S01]  /*5110*/  ISETP.GT.AND P0, PT, R3, 0x8, P0 ;  /* 0x000000080300780c */ /* 0x000fe20000704270 */
[----:B0-----:R-:W-:Y:S01]  /*5120*/  @P1 IMAD.MOV.U32 R4, RZ, RZ, R12 ;  /* 0x000000ffff041224 */ /* 0x001fe200078e000c */
[----:B------:R-:W-:Y:S02]  /*5130*/  BSSY B1, `(.L_x_156) ;  /* 0x0000009000017945 */ /* 0x000fe40003800000 */
[----:B------:R-:W-:-:S04]  /*5140*/  FMUL R5, R5, R90 ;  /* 0x0000005a05057220 */ /* 0x000fc80000400000 */
[----:B------:R-:W-:-:S05]  /*5150*/  FFMA R5, R86, R23, R5 ;  /* 0x0000001756057223 */ /* 0x000fca0000000005 */
[----:B------:R-:W-:-:S04]  /*5160*/  F2FP.F16.F32.PACK_AB R5, RZ, R5 ;  /* 0x00000005ff05723e */ /* 0x000fc800000000ff */
[----:B-1-3--:R-:W-:Y:S01]  /*5170*/  PRMT R6, R5, 0x7610, R6 ;  /* 0x0000761005067816 */ /* 0x00afe20000000006 */
[----:B------:R-:W-:-:S05]  /*5180*/  @P1 IMAD.MOV.U32 R5, RZ, RZ, R13 ;  /* 0x000000ffff051224 */ /* 0x000fca00078e000d */
[----:B------:R0:W-:Y:S01]  /*5190*/  @P1 STG.E.U16 desc[UR36][R4.64+0xf0], R6 ;  /* 0x0000f00604001986 */ /* 0x0001e2000c101524 */
[----:B------:R-:W-:Y:S05]  /*51a0*/  @!P0 BRA `(.L_x_157) ;  /* 0x0000000000048947 */ /* 0x000fea0003800000 */
[----:B------:R1:W5:Y:S02]  /*51b0*/  LDG.E.LTC128B.U16 R24, desc[UR36][R8.64+0xf2] ;  /* 0x0000f22408187981 */ /* 0x000364000c1e1520 */
.L_x_157:
[----:B------:R-:W-:Y:S05]  /*51c0*/  BSYNC B1 ;  /* 0x0000000000017941 */ /* 0x000fea0003800000 */
.L_x_156:
[----:B------:R-:W-:Y:S05]  /*51d0*/  @!P0 BRA `(.L_x_158) ;  /* 0x0000001000e88947 */ /* 0x000fea0003800000 */
[----:B-----5:R-:W-:-:S05]  /*51e0*/  HADD2.F32 R3, -RZ, R24.H0_H0 ;  /* 0x20000018ff037230 */ /* 0x020fca0000004100 */
[----:B0-----:R-:W-:-:S04]  /*51f0*/  FMUL R4, R3, R90 ;  /* 0x0000005a03047220 */ /* 0x001fc80000400000 */
[----:B------:R-:W-:-:S05]  /*5200*/  FFMA R4, R87, R23, R4 ;  /* 0x0000001757047223 */ /* 0x000fca0000000004 */
[----:B------:R-:W-:-:S05]  /*5210*/  F2FP.F16.F32.PACK_AB R4, RZ, R4 ;  /* 0x00000004ff04723e */ /* 0x000fca00000000ff */
[----:B------:R3:W-:Y:S01]  /*5220*/  STG.E.U16 desc[UR36][R12.64+0xf2], R4 ;  /* 0x0000f2040c007986 */ /* 0x0007e2000c101524 */
[----:B------:R-:W-:Y:S05]  /*5230*/  BRA `(.L_x_158) ;  /* 0x0000001000d07947 */ /* 0x000fea0003800000 */
.L_x_33:
[----:B------:R-:W-:Y:S01]  /*5240*/  ISETP.GT.AND P3, PT, R4, 0x1, PT ;  /* 0x000000010400780c */ /* 0x000fe20003f64270 */
[----:B------:R-:W-:Y:S01]  /*5250*/  ULDC.64 UR4, c[0x0][0x5c0] ;  /* 0x0001700000047ab9 */ /* 0x000fe20000000a00 */
[-C--:B------:R-:W-:Y:S01]  /*5260*/  FMUL R24, R24, R23.reuse ;  /* 0x0000001718187220 */ /* 0x080fe20000400000 */
[----:B------:R-:W-:Y:S01]  /*5270*/  LEA R6, P4, R106, UR4, 0x1 ;  /* 0x000000046a067c11 */ /* 0x000fe2000f8808ff */
[-C--:B------:R-:W-:Y:S01]  /*5280*/  FMUL R25, R25, R23.reuse ;  /* 0x0000001719197220 */ /* 0x080fe20000400000 */
[----:B------:R-:W-:Y:S01]  /*5290*/  ISETP.GT.AND P0, PT, R3, RZ, P3 ;  /* 0x000000ff0300720c */ /* 0x000fe20001f04270 */
[-C--:B------:R-:W-:Y:S01]  /*52a0*/  FMUL R26, R26, R23.reuse ;  /* 0x000000171a1a7220 */ /* 0x080fe20000400000 */
[----:B------:R-:W-:Y:S01]  /*52b0*/  F2FP.F16.F32.PACK_AB R24, RZ, R24 ;  /* 0x00000018ff18723e */ /* 0x000fe200000000ff */
[-C--:B------:R-:W-:Y:S01]  /*52c0*/  FMUL R27, R27, R23.reuse ;  /* 0x000000171b1b7220 */ /* 0x080fe20000400000 */
[----:B------:R-:W-:Y:S01]  /*52d0*/  LEA.HI.X R7, R106, UR5, R103, 0x1, P4 ;  /* 0x000000056a077c11 */ /* 0x000fe2000a0f0c67 */
[----:B------:R-:W-:Y:S01]  /*52e0*/  FMUL R28, R28, R23 ;  /* 0x000000171c1c7220 */ /* 0x000fe20000400000 */
[----:B------:R-:W-:Y:S01]  /*52f0*/  F2FP.F16.F32.PACK_AB R25, RZ, R25 ;  /* 0x00000019ff19723e */ /* 0x000fe200000000ff */
[-C--:B------:R-:W-:Y:S01]  /*5300*/  FMUL R29, R29, R23.reuse ;  /* 0x000000171d1d7220 */ /* 0x080fe20000400000 */
[----:B------:R-:W-:Y:S01]  /*5310*/  ISETP.GT.AND P2, PT, R3, 0x8, P2 ;  /* 0x000000080300780c */ /* 0x000fe20001744270 */
[----:B------:R-:W-:Y:S01]  /*5320*/  @P1 STG.E.U16 desc[UR36][R6.64], R24 ;  /* 0x0000001806001986 */ /* 0x000fe2000c101524 */
[----:B------:R-:W-:Y:S01]  /*5330*/  ISETP.GT.AND P1, PT, R4, 0x8, PT ;  /* 0x000000080400780c */ /* 0x000fe20003f24270 */
[-C--:B------:R-:W-:Y:S01]  /*5340*/  FMUL R30, R30, R23.reuse ;  /* 0x000000171e1e7220 */ /* 0x080fe20000400000 */
[C---:B------:R-:W-:Y:S01]  /*5350*/  SHF.L.U64.HI R5, R91.reuse, 0x1, R92 ;  /* 0x000000015b057819 */ /* 0x040fe2000001025c */
[----:B------:R-:W-:Y:S01]  /*5360*/  @P0 STG.E.U16 desc[UR36][R6.64+0x2], R25 ;  /* 0x0000021906000986 */ /* 0x000fe2000c101524 */
[----:B------:R-:W-:Y:S01]  /*5370*/  LEA R8, P5, R91, R6, 0x1 ;  /* 0x000000065b087211 */ /* 0x000fe200078a08ff */
[-C--:B------:R-:W-:Y:S01]  /*5380*/  FMUL R31, R31, R23.reuse ;  /* 0x000000171f1f7220 */ /* 0x080fe20000400000 */
[----:B------:R-:W-:Y:S01]  /*5390*/  ISETP.GT.AND P3, PT, R3, 0x8, P3 ;  /* 0x000000080300780c */ /* 0x000fe20001f64270 */
[-C--:B------:R-:W-:Y:S01]  /*53a0*/  FMUL R32, R32, R23.reuse ;  /* 0x0000001720207220 */ /* 0x080fe20000400000 */
[----:B------:R-:W-:Y:S01]  /*53b0*/  ISETP.GT.AND P0, PT, R4, 0x9, PT ;  /* 0x000000090400780c */ /* 0x000fe20003f04270 */
[----:B------:R-:W-:Y:S01]  /*53c0*/  IMAD.X R9, R5, 0x1, R7, P5 ;  /* 0x0000000105097824 */ /* 0x000fe200028e0607 */
[----:B------:R-:W-:Y:S01]  /*53d0*/  ISETP.GT.AND P4, PT, R3, RZ, P1 ;  /* 0x000000ff0300720c */ /* 0x000fe20000f84270 */
[-C--:B------:R-:W-:Y:S01]  /*53e0*/  FMUL R33, R33, R23.reuse ;  /* 0x0000001721217220 */ /* 0x080fe20000400000 */
[----:B------:R-:W-:Y:S01]  /*53f0*/  F2FP.F16.F32.PACK_AB R26, RZ, R26 ;  /* 0x0000001aff1a723e */ /* 0x000fe200000000ff */
[-C--:B------:R-:W-:Y:S01]  /*5400*/  FMUL R34, R34, R23.reuse ;  /* 0x0000001722227220 */ /* 0x080fe20000400000 */
[----:B------:R-:W-:Y:S01]  /*5410*/  ISETP.GT.AND P5, PT, R3, RZ, P0 ;  /* 0x000000ff0300720c */ /* 0x000fe200007a4270 */
[----:B------:R-:W-:Y:S01]  /*5420*/  FMUL R35, R35, R23 ;  /* 0x0000001723237220 */ /* 0x000fe20000400000 */
[----:B------:R-:W-:Y:S01]  /*5430*/  F2FP.F16.F32.PACK_AB R27, RZ, R27 ;  /* 0x0000001bff1b723e */ /* 0x000fe200000000ff */
[----:B------:R-:W-:Y:S01]  /*5440*/  @P2 STG.E.U16 desc[UR36][R8.64], R26 ;  /* 0x0000001a08002986 */ /* 0x000fe2000c101524 */
[----:B------:R-:W-:Y:S01]  /*5450*/  F2FP.F16.F32.PACK_AB R28, RZ, R28 ;  /* 0x0000001cff1c723e */ /* 0x000fe200000000ff */
[-C--:B------:R-:W-:Y:S01]  /*5460*/  FMUL R36, R36, R23.reuse ;  /* 0x0000001724247220 */ /* 0x080fe20000400000 */
[----:B------:R-:W-:Y:S01]  /*5470*/  ISETP.GT.AND P2, PT, R3, 0x8, P1 ;  /* 0x000000080300780c */ /* 0x000fe20000f44270 */
[----:B------:R-:W-:Y:S01]  /*5480*/  @P3 STG.E.U16 desc[UR36][R8.64+0x2], R27 ;  /* 0x0000021b08003986 */ /* 0x000fe2000c101524 */
[----:B------:R-:W-:Y:S01]  /*5490*/  ISETP.GT.AND P1, PT, R4, 0x10, PT ;  /* 0x000000100400780c */ /* 0x000fe20003f24270 */
[----:B------:R-:W-:Y:S01]  /*54a0*/  FMUL R37, R37, R23 ;  /* 0x0000001725257220 */ /* 0x000fe20000400000 */
[----:B------:R-:W-:Y:S01]  /*54b0*/  F2FP.F16.F32.PACK_AB R29, RZ, R29 ;  /* 0x0000001dff1d723e */ /* 0x000fe200000000ff */
[----:B------:R-:W-:Y:S01]  /*54c0*/  @P4 STG.E.U16 desc[UR36][R6.64+0x10], R28 ;  /* 0x0000101c06004986 */ /* 0x000fe2000c101524 */
[C---:B------:R-:W-:Y:S01]  /*54d0*/  ISETP.GT.AND P3, PT, R3.reuse, 0x8, P0 ;  /* 0x000000080300780c */ /* 0x040fe20000764270 */
[-C--:B------:R-:W-:Y:S01]  /*54e0*/  FMUL R38, R38, R23.reuse ;  /* 0x0000001726267220 */ /* 0x080fe20000400000 */
[----:B------:R-:W-:Y:S01]  /*54f0*/  ISETP.GT.AND P0, PT, R4, 0x11, PT ;  /* 0x000000110400780c */ /* 0x000fe20003f04270 */
[----:B------:R-:W-:Y:S01]  /*5500*/  @P5 STG.E.U16 desc[UR36][R6.64+0x12], R29 ;  /* 0x0000121d06005986 */ /* 0x000fe2000c101524 */
        /* <DEDUP_REMOVED lines=161> */
[----:B------:R-:W-:Y:S01]  /*5f20*/  FMUL R87, R87, R23 ;  /* 0x0000001757577220 */ /* 0x000fe20000400000 */
[----:B------:R-:W-:-:S02]  /*5f30*/  F2FP.F16.F32.PACK_AB R62, RZ, R62 ;  /* 0x0000003eff3e723e */ /* 0x000fc400000000ff */
[C---:B------:R-:W-:Y:S02]  /*5f40*/  ISETP.GT.AND P5, PT, R3.reuse, RZ, P0 ;  /* 0x000000ff0300720c */ /* 0x040fe400007a4270 */
[----:B------:R-:W-:Y:S01]  /*5f50*/  F2FP.F16.F32.PACK_AB R63, RZ, R63 ;  /* 0x0000003fff3f723e */ /* 0x000fe200000000ff */
[----:B------:R-:W-:Y:S01]  /*5f60*/  @P2 STG.E.U16 desc[UR36][R8.64+0x90], R62 ;  /* 0x0000903e08002986 */ /* 0x000fe2000c101524 */
[----:B------:R-:W-:Y:S02]  /*5f70*/  F2FP.F16.F32.PACK_AB R64, RZ, R64 ;  /* 0x00000040ff40723e */ /* 0x000fe400000000ff */
[C---:B------:R-:W-:Y:S01]  /*5f80*/  ISETP.GT.AND P2, PT, R3.reuse, 0x8, P1 ;  /* 0x000000080300780c */ /* 0x040fe20000f44270 */
[----:B------:R-:W-:Y:S01]  /*5f90*/  @P3 STG.E.U16 desc[UR36][R8.64+0x92], R63 ;  /* 0x0000923f08003986 */ /* 0x000fe2000c101524 */
[----:B------:R-:W-:Y:S02]  /*5fa0*/  ISETP.GT.AND P1, PT, R4, 0x58, PT ;  /* 0x000000580400780c */ /* 0x000fe40003f24270 */
[----:B------:R-:W-:Y:S01]  /*5fb0*/  F2FP.F16.F32.PACK_AB R65, RZ, R65 ;  /* 0x00000041ff41723e */ /* 0x000fe200000000ff */
[----:B------:R-:W-:Y:S01]  /*5fc0*/  @P4 STG.E.U16 desc[UR36][R6.64+0xa0], R64 ;  /* 0x0000a04006004986 */ /* 0x000fe2000c101524 */
[----:B------:R-:W-:-:S02]  /*5fd0*/  ISETP.GT.AND P3, PT, R3, 0x8, P0 ;  /* 0x000000080300780c */ /* 0x000fc40000764270 */
[----:B------:R-:W-:Y:S01]  /*5fe0*/  ISETP.GT.AND P0, PT, R4, 0x59, PT ;  /* 0x000000590400780c */ /* 0x000fe20003f04270 */
[----:B------:R-:W-:Y:S01]  /*5ff0*/  @P5 STG.E.U16 desc[UR36][R6.64+0xa2], R65 ;  /* 0x0000a24106005986 */ /* 0x000fe2000c101524 */
[C---:B------:R-:W-:Y:S02]  /*6000*/  ISETP.GT.AND P4, PT, R3.reuse, RZ, P1 ;  /* 0x000000ff0300720c */ /* 0x040fe40000f84270 */
[----:B------:R-:W-:Y:S02]  /*6010*/  F2FP.F16.F32.PACK_AB R66, RZ, R66 ;  /* 0x00000042ff42723e */ /* 0x000fe400000000ff */
[----:B------:R-:W-:Y:S02]  /*6020*/  ISETP.GT.AND P5, PT, R3, RZ, P0 ;  /* 0x000000ff0300720c */ /* 0x000fe400007a4270 */
[----:B------:R-:W-:Y:S01]  /*6030*/  F2FP.F16.F32.PACK_AB R67, RZ, R67 ;  /* 0x00000043ff43723e */ /* 0x000fe200000000ff */
[----:B------:R-:W-:Y:S01]  /*6040*/  @P2 STG.E.U16 desc[UR36][R8.64+0xa0], R66 ;  /* 0x0000a04208002986 */ /* 0x000fe2000c101524 */
[----:B------:R-:W-:-:S02]  /*6050*/  F2FP.F16.F32.PACK_AB R68, RZ, R68 ;  /* 0x00000044ff44723e */ /* 0x000fc400000000ff */
[C---:B------:R-:W-:Y:S01]  /*6060*/  ISETP.GT.AND P2, PT, R3.reuse, 0x8, P1 ;  /* 0x000000080300780c */ /* 0x040fe20000f44270 */
[----:B------:R-:W-:Y:S01]  /*6070*/  @P3 STG.E.U16 desc[UR36][R8.64+0xa2], R67 ;  /* 0x0000a24308003986 */ /* 0x000fe2000c101524 */
[C---:B------:R-:W-:Y:S02]  /*6080*/  ISETP.GT.AND P1, PT, R4.reuse, 0x60, PT ;  /* 0x000000600400780c */ /* 0x040fe40003f24270 */
[----:B------:R-:W-:Y:S01]  /*6090*/  F2FP.F16.F32.PACK_AB R69, RZ, R69 ;  /* 0x00000045ff45723e */ /* 0x000fe200000000ff */
[----:B------:R-:W-:Y:S01]  /*60a0*/  @P4 STG.E.U16 desc[UR36][R6.64+0xb0], R68 ;  /* 0x0000b04406004986 */ /* 0x000fe2000c101524 */
[C---:B------:R-:W-:Y:S02]  /*60b0*/  ISETP.GT.AND P3, PT, R3.reuse, 0x8, P0 ;  /* 0x000000080300780c */ /* 0x040fe40000764270 */
[----:B------:R-:W-:Y:S01]  /*60c0*/  ISETP.GT.AND P0, PT, R4, 0x61, PT ;  /* 0x000000610400780c */ /* 0x000fe20003f04270 */
[----:B------:R-:W-:Y:S01]  /*60d0*/  @P5 STG.E.U16 desc[UR36][R6.64+0xb2], R69 ;  /* 0x0000b24506005986 */ /* 0x000fe2000c101524 */
[----:B------:R-:W-:-:S02]  /*60e0*/  ISETP.GT.AND P4, PT, R3, RZ, P1 ;  /* 0x000000ff0300720c */ /* 0x000fc40000f84270 */
[C---:B------:R-:W-:Y:S02]  /*60f0*/  ISETP.GT.AND P5, PT, R3.reuse, RZ, P0 ;  /* 0x000000ff0300720c */ /* 0x040fe400007a4270 */
[----:B------:R-:W-:Y:S02]  /*6100*/  F2FP.F16.F32.PACK_AB R70, RZ, R70 ;  /* 0x00000046ff46723e */ /* 0x000fe400000000ff */
[----:B------:R-:W-:Y:S02]  /*6110*/  F2FP.F16.F32.PACK_AB R71, RZ, R71 ;  /* 0x00000047ff47723e */ /* 0x000fe400000000ff */
[----:B------:R-:W-:Y:S01]  /*6120*/  F2FP.F16.F32.PACK_AB R72, RZ, R72 ;  /* 0x00000048ff48723e */ /* 0x000fe200000000ff */
[----:B------:R-:W-:Y:S01]  /*6130*/  @P2 STG.E.U16 desc[UR36][R8.64+0xb0], R70 ;  /* 0x0000b04608002986 */ /* 0x000fe2000c101524 */
[----:B------:R-:W-:Y:S02]  /*6140*/  F2FP.F16.F32.PACK_AB R73, RZ, R73 ;  /* 0x00000049ff49723e */ /* 0x000fe400000000ff */
[C---:B------:R-:W-:Y:S01]  /*6150*/  ISETP.GT.AND P1, PT, R3.reuse, 0x8, P1 ;  /* 0x000000080300780c */ /* 0x040fe20000f24270 */
[----:B------:R-:W-:Y:S01]  /*6160*/  @P3 STG.E.U16 desc[UR36][R8.64+0xb2], R71 ;  /* 0x0000b24708003986 */ /* 0x000fe2000c101524 */
[----:B------:R-:W-:-:S02]  /*6170*/  ISETP.GT.AND P2, PT, R3, 0x8, P0 ;  /* 0x000000080300780c */ /* 0x000fc40000744270 */
[C---:B------:R-:W-:Y:S01]  /*6180*/  ISETP.GT.AND P0, PT, R4.reuse, 0x69, PT ;  /* 0x000000690400780c */ /* 0x040fe20003f04270 */
[----:B------:R-:W-:Y:S01]  /*6190*/  @P4 STG.E.U16 desc[UR36][R6.64+0xc0], R72 ;  /* 0x0000c04806004986 */ /* 0x000fe2000c101524 */
[----:B------:R-:W-:Y:S02]  /*61a0*/  ISETP.GT.AND P4, PT, R4, 0x68, PT ;  /* 0x000000680400780c */ /* 0x000fe40003f84270 */
[----:B------:R-:W-:Y:S01]  /*61b0*/  F2FP.F16.F32.PACK_AB R74, RZ, R74 ;  /* 0x0000004aff4a723e */ /* 0x000fe200000000ff */
[----:B------:R-:W-:Y:S01]  /*61c0*/  @P5 STG.E.U16 desc[UR36][R6.64+0xc2], R73 ;  /* 0x0000c24906005986 */ /* 0x000fe2000c101524 */
[C---:B------:R-:W-:Y:S02]  /*61d0*/  ISETP.GT.AND P5, PT, R3.reuse, RZ, P4 ;  /* 0x000000ff0300720c */ /* 0x040fe400027a4270 */
[----:B------:R-:W-:Y:S01]  /*61e0*/  ISETP.GT.AND P3, PT, R3, RZ, P0 ;  /* 0x000000ff0300720c */ /* 0x000fe20000764270 */
[----:B------:R-:W-:Y:S01]  /*61f0*/  @P1 STG.E.U16 desc[UR36][R8.64+0xc0], R74 ;  /* 0x0000c04a08001986 */ /* 0x000fe2000c101524 */
[----:B------:R-:W-:-:S02]  /*6200*/  F2FP.F16.F32.PACK_AB R75, RZ, R75 ;  /* 0x0000004bff4b723e */ /* 0x000fc400000000ff */
[----:B------:R-:W-:Y:S02]  /*6210*/  F2FP.F16.F32.PACK_AB R76, RZ, R76 ;  /* 0x0000004cff4c723e */ /* 0x000fe400000000ff */
[C---:B------:R-:W-:Y:S01]  /*6220*/  ISETP.GT.AND P4, PT, R3.reuse, 0x8, P4 ;  /* 0x000000080300780c */ /* 0x040fe20002784270 */
[----:B------:R-:W-:Y:S01]  /*6230*/  @P2 STG.E.U16 desc[UR36][R8.64+0xc2], R75 ;  /* 0x0000c24b08002986 */ /* 0x000fe2000c101524 */
[----:B------:R-:W-:Y:S02]  /*6240*/  F2FP.F16.F32.PACK_AB R77, RZ, R77 ;  /* 0x0000004dff4d723e */ /* 0x000fe400000000ff */
[C---:B------:R-:W-:Y:S01]  /*6250*/  ISETP.GT.AND P2, PT, R4.reuse, 0x71, PT ;  /* 0x000000710400780c */ /* 0x040fe20003f44270 */
[----:B------:R-:W-:Y:S01]  /*6260*/  @P5 STG.E.U16 desc[UR36][R6.64+0xd0], R76 ;  /* 0x0000d04c06005986 */ /* 0x000fe2000c101524 */
[----:B------:R-:W-:Y:S02]  /*6270*/  ISETP.GT.AND P5, PT, R3, 0x8, P0 ;  /* 0x000000080300780c */ /* 0x000fe400007a4270 */
[C---:B------:R-:W-:Y:S01]  /*6280*/  ISETP.GT.AND P1, PT, R4.reuse, 0x78, PT ;  /* 0x000000780400780c */ /* 0x040fe20003f24270 */
[----:B------:R-:W-:Y:S01]  /*6290*/  @P3 STG.E.U16 desc[UR36][R6.64+0xd2], R77 ;  /* 0x0000d24d06003986 */ /* 0x000fe2000c101524 */
[----:B------:R-:W-:-:S02]  /*62a0*/  ISETP.GT.AND P3, PT, R4, 0x70, PT ;  /* 0x000000700400780c */ /* 0x000fc40003f64270 */
[----:B------:R-:W-:Y:S01]  /*62b0*/  ISETP.GT.AND P0, PT, R4, 0x79, PT ;  /* 0x000000790400780c */ /* 0x000fe20003f04270 */
[----:B------:R-:W-:Y:S01]  /*62c0*/  @P4 IMAD.MOV.U32 R4, RZ, RZ, R8 ;  /* 0x000000ffff044224 */ /* 0x000fe200078e0008 */
[----:B------:R-:W-:Y:S01]  /*62d0*/  F2FP.F16.F32.PACK_AB R78, RZ, R78 ;  /* 0x0000004eff4e723e */ /* 0x000fe200000000ff */
[----:B------:R-:W-:Y:S01]  /*62e0*/  @P4 IMAD.MOV.U32 R5, RZ, RZ, R9 ;  /* 0x000000ffff054224 */ /* 0x000fe200078e0009 */
[----:B------:R-:W-:Y:S02]  /*62f0*/  F2FP.F16.F32.PACK_AB R79, RZ, R79 ;  /* 0x0000004fff4f723e */ /* 0x000fe400000000ff */
[----:B------:R-:W-:Y:S02]  /*6300*/  F2FP.F16.F32.PACK_AB R80, RZ, R80 ;  /* 0x00000050ff50723e */ /* 0x000fe400000000ff */
[----:B------:R0:W-:Y:S01]  /*6310*/  @P4 STG.E.U16 desc[UR36][R4.64+0xd0], R78 ;  /* 0x0000d04e04004986 */ /* 0x0001e2000c101524 */
[----:B------:R-:W-:Y:S02]  /*6320*/  ISETP.GT.AND P4, PT, R3, RZ, P2 ;  /* 0x000000ff0300720c */ /* 0x000fe40001784270 */
[----:B------:R-:W-:-:S02]  /*6330*/  F2FP.F16.F32.PACK_AB R81, RZ, R81 ;  /* 0x00000051ff51723e */ /* 0x000fc400000000ff */
[----:B------:R-:W-:Y:S02]  /*6340*/  ISETP.GT.AND P2, PT, R3, 0x8, P2 ;  /* 0x000000080300780c */ /* 0x000fe40001744270 */
[----:B------:R-:W-:Y:S02]  /*6350*/  F2FP.F16.F32.PACK_AB R82, RZ, R82 ;  /* 0x00000052ff52723e */ /* 0x000fe400000000ff */
[----:B------:R-:W-:Y:S02]  /*6360*/  F2FP.F16.F32.PACK_AB R83, RZ, R83 ;  /* 0x00000053ff53723e */ /* 0x000fe400000000ff */
[----:B------:R-:W-:Y:S01]  /*6370*/  F2FP.F16.F32.PACK_AB R84, RZ, R84 ;  /* 0x00000054ff54723e */ /* 0x000fe200000000ff */
[----:B0-----:R-:W-:Y:S01]  /*6380*/  @P5 IMAD.MOV.U32 R4, RZ, RZ, R8 ;  /* 0x000000ffff045224 */ /* 0x001fe200078e0008 */
[----:B------:R-:W-:Y:S01]  /*6390*/  F2FP.F16.F32.PACK_AB R85, RZ, R85 ;  /* 0x00000055ff55723e */ /* 0x000fe200000000ff */
[----:B------:R-:W-:Y:S01]  /*63a0*/  @P5 IMAD.MOV.U32 R5, RZ, RZ, R9 ;  /* 0x000000ffff055224 */ /* 0x000fe200078e0009 */
[----:B------:R-:W-:-:S02]  /*63b0*/  F2FP.F16.F32.PACK_AB R86, RZ, R86 ;  /* 0x00000056ff56723e */ /* 0x000fc400000000ff */
[----:B------:R-:W-:Y:S02]  /*63c0*/  F2FP.F16.F32.PACK_AB R87, RZ, R87 ;  /* 0x00000057ff57723e */ /* 0x000fe400000000ff */
[----:B------:R0:W-:Y:S01]  /*63d0*/  @P5 STG.E.U16 desc[UR36][R4.64+0xd2], R79 ;  /* 0x0000d24f04005986 */ /* 0x0001e2000c101524 */
[C---:B------:R-:W-:Y:S02]  /*63e0*/  ISETP.GT.AND P5, PT, R3.reuse, RZ, P3 ;  /* 0x000000ff0300720c */ /* 0x040fe40001fa4270 */
[----:B------:R-:W-:-:S11]  /*63f0*/  ISETP.GT.AND P3, PT, R3, 0x8, P3 ;  /* 0x000000080300780c */ /* 0x000fd60001f64270 */
[----:B0-----:R-:W-:Y:S02]  /*6400*/  @P5 IMAD.MOV.U32 R4, RZ, RZ, R6 ;  /* 0x000000ffff045224 */ /* 0x001fe400078e0006 */
[----:B------:R-:W-:-:S05]  /*6410*/  @P5 IMAD.MOV.U32 R5, RZ, RZ, R7 ;  /* 0x000000ffff055224 */ /* 0x000fca00078e0007 */
[----:B------:R0:W-:Y:S01]  /*6420*/  @P5 STG.E.U16 desc[UR36][R4.64+0xe0], R80 ;  /* 0x0000e05004005986 */ /* 0x0001e2000c101524 */
[C---:B------:R-:W-:Y:S02]  /*6430*/  ISETP.GT.AND P5, PT, R3.reuse, RZ, P0 ;  /* 0x000000ff0300720c */ /* 0x040fe400007a4270 */
[----:B------:R-:W-:Y:S01]  /*6440*/  ISETP.GT.AND P0, PT, R3, 0x8, P0 ;  /* 0x000000080300780c */ /* 0x000fe20000704270 */
[----:B0-----:R-:W-:Y:S02]  /*6450*/  @P4 IMAD.MOV.U32 R4, RZ, RZ, R6 ;  /* 0x000000ffff044224 */ /* 0x001fe400078e0006 */
[----:B------:R-:W-:-:S05]  /*6460*/  @P4 IMAD.MOV.U32 R5, RZ, RZ, R7 ;  /* 0x000000ffff054224 */ /* 0x000fca00078e0007 */
[----:B------:R0:W-:Y:S01]  /*6470*/  @P4 STG.E.U16 desc[UR36][R4.64+0xe2], R81 ;  /* 0x0000e25104004986 */ /* 0x0001e2000c101524 */
[C---:B------:R-:W-:Y:S02]  /*6480*/  ISETP.GT.AND P4, PT, R3.reuse, RZ, P1 ;  /* 0x000000ff0300720c */ /* 0x040fe40000f84270 */
[----:B------:R-:W-:Y:S01]  /*6490*/  ISETP.GT.AND P1, PT, R3, 0x8, P1 ;  /* 0x000000080300780c */ /* 0x000fe20000f24270 */
[----:B0-----:R-:W-:Y:S02]  /*64a0*/  @P3 IMAD.MOV.U32 R4, RZ, RZ, R8 ;  /* 0x000000ffff043224 */ /* 0x001fe400078e0008 */
[----:B------:R-:W-:-:S05]  /*64b0*/  @P3 IMAD.MOV.U32 R5, RZ, RZ, R9 ;  /* 0x000000ffff053224 */ /* 0x000fca00078e0009 */
[----:B------:R0:W-:Y:S02]  /*64c0*/  @P3 STG.E.U16 desc[UR36][R4.64+0xe0], R82 ;  /* 0x0000e05204003986 */ /* 0x0001e4000c101524 */
[----:B0-----:R-:W-:Y:S02]  /*64d0*/  @P2 IMAD.MOV.U32 R4, RZ, RZ, R8 ;  /* 0x000000ffff042224 */ /* 0x001fe400078e0008 */
[----:B------:R-:W-:-:S05]  /*64e0*/  @P2 IMAD.MOV.U32 R5, RZ, RZ, R9 ;  /* 0x000000ffff052224 */ /* 0x000fca00078e0009 */
[----:B------:R0:W-:Y:S02]  /*64f0*/  @P2 STG.E.U16 desc[UR36][R4.64+0xe2], R83 ;  /* 0x0000e25304002986 */ /* 0x0001e4000c101524 */
[----:B0-----:R-:W-:Y:S02]  /*6500*/  @P4 IMAD.MOV.U32 R4, RZ, RZ, R6 ;  /* 0x000000ffff044224 */ /* 0x001fe400078e0006 */
[----:B------:R-:W-:-:S05]  /*6510*/  @P4 IMAD.MOV.U32 R5, RZ, RZ, R7 ;  /* 0x000000ffff054224 */ /* 0x000fca00078e0007 */
[----:B------:R0:W-:Y:S04]  /*6520*/  @P4 STG.E.U16 desc[UR36][R4.64+0xf0], R84 ;  /* 0x0000f05404004986 */ /* 0x0001e8000c101524 */
[----:B------:R1:W-:Y:S01]  /*6530*/  @P5 STG.E.U16 desc[UR36][R6.64+0xf2], R85 ;  /* 0x0000f25506005986 */ /* 0x0003e2000c101524 */
[----:B0-----:R-:W-:Y:S02]  /*6540*/  @P1 IMAD.MOV.U32 R4, RZ, RZ, R8 ;  /* 0x000000ffff041224 */ /* 0x001fe400078e0008 */
[----:B------:R-:W-:-:S05]  /*6550*/  @P1 IMAD.MOV.U32 R5, RZ, RZ, R9 ;  /* 0x000000ffff051224 */ /* 0x000fca00078e0009 */
[----:B------:R1:W-:Y:S04]  /*6560*/  @P1 STG.E.U16 desc[UR36][R4.64+0xf0], R86 ;  /* 0x0000f05604001986 */ /* 0x0003e8000c101524 */
[----:B------:R1:W-:Y:S02]  /*6570*/  @P0 STG.E.U16 desc[UR36][R8.64+0xf2], R87 ;  /* 0x0000f25708000986 */ /* 0x0003e4000c101524 */
.L_x_158:
[----:B------:R-:W-:Y:S05]  /*6580*/  BSYNC B0 ;  /* 0x0000000000007941 */ /* 0x000fea0003800000 */
.L_x_32:
[----:B------:R-:W-:Y:S01]  /*6590*/  IADD3 R16, P0, R16, UR38, RZ ;  /* 0x0000002610107c10 */ /* 0x000fe2000ff1e0ff */
[----:B------:R-:W-:Y:S01]  /*65a0*/  ULDC.64 UR4, c[0x0][0x650] ;  /* 0x0001940000047ab9 */ /* 0x000fe20000000a00 */
[----:B------:R-:W-:Y:S01]  /*65b0*/  PRMT R3, RZ, 0x7610, R3 ;  /* 0x00007610ff037816 */ /* 0x000fe20000000003 */
[----:B------:R-:W-:Y:S01]  /*65c0*/  IMAD.MOV.U32 R100, RZ, RZ, -0x1 ;  /* 0xffffffffff647424 */ /* 0x000fe200078e00ff */
[----:B------:R-:W-:Y:S01]  /*65d0*/  IADD3.X R17, R17, UR41, RZ, P0, !PT ;  /* 0x0000002911117c10 */ /* 0x000fe200087fe4ff */
[----:B------:R-:W-:Y:S01]  /*65e0*/  IMAD.MOV.U32 R101, RZ, RZ, -0x1 ;  /* 0xffffffffff657424 */ /* 0x000fe200078e00ff */
[----:B------:R-:W-:-:S04]  /*65f0*/  ISETP.GE.U32.AND P0, PT, R16, UR4, PT ;  /* 0x0000000410007c0c */ /* 0x000fc8000bf06070 */
[----:B------:R-:W-:-:S13]  /*6600*/  ISETP.GE.U32.AND.EX P0, PT, R17, UR5, PT, P0 ;  /* 0x0000000511007c0c */ /* 0x000fda000bf06100 */
[----:B------:R-:W-:Y:S05]  /*6610*/  @P0 BRA `(.L_x_159) ;  /* 0x00000004004c0947 */ /* 0x000fea0003800000 */
[----:B------:R-:W0:Y:S01]  /*6620*/  LDC.64 R10, c[0x0][0x628] ;  /* 0x00018a00ff0a7b82 */ /* 0x000e220000000a00 */
[----:B---3--:R-:W3:Y:S01]  /*6630*/  S2R R12, SR_CTAID.X ;  /* 0x00000000000c7919 */ /* 0x008ee20000002500 */
[----:B-12-4-:R-:W-:Y:S02]  /*6640*/  IMAD.MOV.U32 R8, RZ, RZ, R16 ;  /* 0x000000ffff087224 */ /* 0x016fe400078e0010 */
[----:B------:R-:W-:Y:S01]  /*6650*/  IMAD.MOV.U32 R9, RZ, RZ, R17 ;  /* 0x000000ffff097224 */ /* 0x000fe200078e0011 */
[----:B------:R-:W1:Y:S03]  /*6660*/  S2R R20, SR_CTAID.Y ;  /* 0x0000000000147919 */ /* 0x000e660000002600 */
[----:B------:R-:W2:Y:S08]  /*6670*/  LDC R0, c[0x0][0x630] ;  /* 0x00018c00ff007b82 */ /* 0x000eb00000000800 */
[----:B------:R-:W4:Y:S01]  /*6680*/  LDC.64 R14, c[0x0][0x620] ;  /* 0x00018800ff0e7b82 */ /* 0x000f220000000a00 */
[----:B0-----:R-:W-:-:S04]  /*6690*/  ISETP.NE.U32.AND P0, PT, R10, RZ, PT ;  /* 0x000000ff0a00720c */ /* 0x001fc80003f05070 */
[----:B------:R-:W-:-:S13]  /*66a0*/  ISETP.NE.AND.EX P0, PT, R11, RZ, PT, P0 ;  /* 0x000000ff0b00720c */ /* 0x000fda0003f05300 */
[----:B-1234-:R-:W-:Y:S05]  /*66b0*/  @!P0 BRA `(.L_x_160) ;  /* 0x0000000000288947 */ /* 0x01efea0003800000 */
        /* <DEDUP_REMOVED lines=10> */
.L_x_160:
[-CC-:B------:R-:W-:Y:S01]  /*6760*/  SHF.R.U64 R101, R8, R0.reuse, R9.reuse ;  /* 0x0000000008657219 */ /* 0x180fe20000001209 */
[----:B------:R-:W0:Y:S01]  /*6770*/  LDC.64 R26, c[0x0][0x640] ;  /* 0x00019000ff1a7b82 */ /* 0x000e220000000a00 */
[----:B------:R-:W-:Y:S01]  /*6780*/  SHF.R.U32.HI R0, RZ, R0, R9 ;  /* 0x00000000ff007219 */ /* 0x000fe20000011609 */
[----:B------:R-:W-:Y:S01]  /*6790*/  ULDC UR4, c[0x0][0x150] ;  /* 0x0000540000047ab9 */ /* 0x000fe20000000800 */
[----:B------:R-:W-:Y:S02]  /*67a0*/  IADD3 R3, P0, RZ, -R101, RZ ;  /* 0x80000065ff037210 */ /* 0x000fe40007f1e0ff */
[----:B------:R-:W-:-:S03]  /*67b0*/  I2FP.F32.U32 R7, R12 ;  /* 0x0000000c00077245 */ /* 0x000fc60000201000 */
[----:B------:R-:W1:Y:S01]  /*67c0*/  LDC R6, c[0x0][0x618] ;  /* 0x00018600ff067b82 */ /* 0x000e620000000800 */
[----:B------:R-:W-:Y:S02]  /*67d0*/  IMAD.X R5, RZ, RZ, ~R0, P0 ;  /* 0x000000ffff057224 */ /* 0x000fe400000e0e00 */
[----:B------:R-:W-:Y:S01]  /*67e0*/  FMUL R7, R7, UR4 ;  /* 0x0000000407077c20 */ /* 0x000fe20008400000 */
[----:B------:R-:W-:Y:S01]  /*67f0*/  ULDC UR4, c[0x0][0x154] ;  /* 0x0000550000047ab9 */ /* 0x000fe20000000800 */
[-C--:B------:R-:W-:Y:S02]  /*6800*/  IMAD R0, R5, R14.reuse, RZ ;  /* 0x0000000e05007224 */ /* 0x080fe400078e02ff */
[C---:B------:R-:W-:Y:S01]  /*6810*/  IMAD.WIDE.U32 R4, R3.reuse, R14, R16 ;  /* 0x0000000e03047225 */ /* 0x040fe200078e0010 */
[----:B------:R-:W2:Y:S01]  /*6820*/  LDC R8, c[0x0][0x608] ;  /* 0x00018200ff087b82 */ /* 0x000ea20000000800 */
[----:B------:R-:W3:Y:S02]  /*6830*/  F2I.U32.TRUNC.NTZ R7, R7 ;  /* 0x0000000700077305 */ /* 0x000ee4000020f000 */
[----:B------:R-:W-:Y:S01]  /*6840*/  IMAD R3, R3, R15, R0 ;  /* 0x0000000f03037224 */ /* 0x000fe200078e0200 */
[----:B------:R-:W-:-:S03]  /*6850*/  I2FP.F32.U32 R0, R20 ;  /* 0x0000001400007245 */ /* 0x000fc60000201000 */
[----:B------:R-:W-:Y:S01]  /*6860*/  IMAD.IADD R3, R5, 0x1, R3 ;  /* 0x0000000105037824 */ /* 0x000fe200078e0203 */
[----:B------:R-:W4:Y:S01]  /*6870*/  LDC R11, c[0x0][0x658] ;  /* 0x00019600ff0b7b82 */ /* 0x000f220000000800 */
[----:B0-----:R-:W-:-:S04]  /*6880*/  ISETP.NE.U32.AND P0, PT, R26, RZ, PT ;  /* 0x000000ff1a00720c */ /* 0x001fc80003f05070 */
[----:B------:R-:W-:-:S03]  /*6890*/  ISETP.NE.AND.EX P0, PT, R27, RZ, PT, P0 ;  /* 0x000000ff1b00720c */ /* 0x000fc60003f05300 */
[----:B------:R-:W0:Y:S01]  /*68a0*/  LDC R9, c[0x0][0x144] ;  /* 0x00005100ff097b82 */ /* 0x000e220000000800 */
[-C--:B-1----:R-:W-:Y:S01]  /*68b0*/  SHF.R.U64 R10, R4, R6.reuse, R3 ;  /* 0x00000006040a7219 */ /* 0x082fe20000001203 */
[----:B---3--:R-:W-:Y:S01]  /*68c0*/  IMAD.MOV R7, RZ, RZ, -R7 ;  /* 0x000000ffff077224 */ /* 0x008fe200078e0a07 */
[----:B------:R-:W-:Y:S01]  /*68d0*/  SHF.R.U32.HI R3, RZ, R6, R3 ;  /* 0x00000006ff037219 */ /* 0x000fe20000011603 */
[----:B------:R-:W-:-:S04]  /*68e0*/  FMUL R6, R0, UR4 ;  /* 0x0000000400067c20 */ /* 0x000fc80008400000 */
[----:B------:R-:W1:Y:S01]  /*68f0*/  LDC R21, c[0x0][0x148] ;  /* 0x00005200ff157b82 */ /* 0x000e620000000800 */
[----:B------:R3:W0:Y:S01]  /*6900*/  F2I.U32.TRUNC.NTZ R14, R6 ;  /* 0x00000006000e7305 */ /* 0x000622000020f000 */
[-CC-:B--2---:R-:W-:Y:S02]  /*6910*/  SHF.R.U64 R13, R10, R8.reuse, R3.reuse ;  /* 0x000000080a0d7219 */ /* 0x184fe40000001203 */
[----:B------:R-:W-:-:S04]  /*6920*/  SHF.R.U32.HI R0, RZ, R8, R3 ;  /* 0x00000008ff007219 */ /* 0x000fc80000011603 */
[----:B-----5:R-:W2:Y:S01]  /*6930*/  LDC R24, c[0x0][0x648] ;  /* 0x00019200ff187b82 */ /* 0x020ea20000000800 */
[-CC-:B----4-:R-:W-:Y:S02]  /*6940*/  SHF.R.U64 R15, R13, R11.reuse, R0.reuse ;  /* 0x0000000b0d0f7219 */ /* 0x190fe40000001200 */
[----:B------:R-:W-:-:S03]  /*6950*/  SHF.R.U32.HI R5, RZ, R11, R0 ;  /* 0x0000000bff057219 */ /* 0x000fc60000011600 */
[----:B------:R-:W-:Y:S02]  /*6960*/  IMAD.MOV.U32 R4, RZ, RZ, R15 ;  /* 0x000000ffff047224 */ /* 0x000fe400078e000f */
[----:B------:R-:W4:Y:S01]  /*6970*/  LDC R28, c[0x0][0x638] ;  /* 0x00018e00ff1c7b82 */ /* 0x000f220000000800 */
[----:B0-----:R-:W-:-:S07]  /*6980*/  IMAD R25, R9, R7, R12 ;  /* 0x0000000709197224 */ /* 0x001fce00078e020c */
[----:B------:R-:W0:Y:S08]  /*6990*/  LDC R29, c[0x0][0x610] ;  /* 0x00018400ff1d7b82 */ /* 0x000e300000000800 */
[----:B------:R-:W0:Y:S01]  /*69a0*/  LDC R30, c[0x0][0x600] ;  /* 0x00018000ff1e7b82 */ /* 0x000e220000000800 */
[----:B-123--:R-:W-:Y:S05]  /*69b0*/  @!P0 BRA `(.L_x_161) ;  /* 0x0000000000288947 */ /* 0x00efea0003800000 */
[----:B------:R-:W1:Y:S02]  /*69c0*/  LDC R0, c[0x0][0x64c] ;  /* 0x00019300ff007b82 */ /* 0x000e640000000800 */
[----:B-1----:R-:W-:-:S05]  /*69d0*/  IADD3 R3, P0, R15, R0, RZ ;  /* 0x000000000f037210 */ /* 0x002fca0007f1e0ff */
        /* <DEDUP_REMOVED lines=8> */
.L_x_161:
[----:B------:R-:W-:Y:S01]  /*6a60*/  ISETP.NE.AND P0, PT, R2, 0x1, PT ;  /* 0x000000010200780c */ /* 0x000fe20003f05270 */
[----:B------:R-:W-:Y:S01]  /*6a70*/  IMAD.MOV R14, RZ, RZ, -R14 ;  /* 0x000000ffff0e7224 */ /* 0x000fe200078e0a0e */
[----:B------:R-:W-:Y:S02]  /*6a80*/  SHF.R.U64 R3, R4, R24, R5 ;  /* 0x0000001804037219 */ /* 0x000fe40000001205 */
[----:B------:R-:W-:Y:S02]  /*6a90*/  LOP3.LUT R0, R13, R98, RZ, 0xc0, !PT ;  /* 0x000000620d007212 */ /* 0x000fe400078ec0ff */
[----:B------:R-:W-:Y:S01]  /*6aa0*/  LOP3.LUT R10, R10, R97, RZ, 0xc0, !PT ;  /* 0x000000610a0a7212 */ /* 0x000fe200078ec0ff */
[----:B------:R-:W-:Y:S02]  /*6ab0*/  IMAD.MOV R4, RZ, RZ, -R3 ;  /* 0x000000ffff047224 */ /* 0x000fe400078e0a03 */
[----:B------:R-:W-:Y:S02]  /*6ac0*/  IMAD R0, R93, R3, R0 ;  /* 0x000000035d007224 */ /* 0x000fe400078e0200 */
[----:B----4-:R-:W-:-:S02]  /*6ad0*/  IMAD R3, R4, R28, R15 ;  /* 0x0000001c04037224 */ /* 0x010fc400078e020f */
[----:B------:R-:W-:Y:S02]  /*6ae0*/  @P0 IMAD R25, R21, R14, R20 ;  /* 0x0000000e15190224 */ /* 0x000fe400078e0214 */
[----:B0-----:R-:W-:Y:S02]  /*6af0*/  IMAD R5, R3, R30, R10 ;  /* 0x0000001e03057224 */ /* 0x001fe400078e020a */
[----:B------:R-:W-:Y:S02]  /*6b00*/  IMAD R0, R0, R29, R25 ;  /* 0x0000001d00007224 */ /* 0x000fe400078e0219 */
[----:B------:R-:W-:-:S03]  /*6b10*/  IMAD.MOV.U32 R4, RZ, RZ, 0x1 ;  /* 0x00000001ff047424 */ /* 0x000fc600078e00ff */
[----:B------:R-:W-:Y:S02]  /*6b20*/  SEL R100, R5, R0, !P0 ;  /* 0x0000000005647207 */ /* 0x000fe40004000000 */
[----:B------:R-:W-:Y:S02]  /*6b30*/  PRMT R3, R4, 0x7610, R3 ;  /* 0x0000761004037816 */ /* 0x000fe40000000003 */
[----:B------:R-:W-:-:S07]  /*6b40*/  SEL R0, R0, R5, !P0 ;  /* 0x0000000500007207 */ /* 0x000fce0004000000 */
.L_x_159:
[----:B------:R-:W-:Y:S01]  /*6b50*/  LOP3.LUT P0, RZ, R3, 0xff, RZ, 0xc0, !PT ;  /* 0x000000ff03ff7812 */ /* 0x000fe2000780c0ff */
[----:B------:R-:W-:Y:S01]  /*6b60*/  UIMAD.WIDE.U32 UR4, UR42, -0x55555555, URZ ;  /* 0xaaaaaaab2a0478a5 */ /* 0x000fe2000f8e003f */
[----:B------:R-:W-:-:S03]  /*6b70*/  IMAD.MOV.U32 R103, RZ, RZ, R0 ;  /* 0x000000ffff677224 */ /* 0x000fc600078e0000 */
[----:B------:R-:W-:-:S04]  /*6b80*/  USHF.R.U32.HI UR4, URZ, 0x1, UR5 ;  /* 0x000000013f047899 */ /* 0x000fc80008011605 */
[----:B------:R-:W-:-:S04]  /*6b90*/  UIMAD UR42, UR4, -0x3, UR42 ;  /* 0xfffffffd042a78a4 */ /* 0x000fc8000f8e022a */
[----:B------:R-:W-:Y:S08]  /*6ba0*/  @P0 BRA `(.L_x_162) ;  /* 0xffffffa8002c0947 */ /* 0x000ff0000383ffff */
[----:B------:R-:W-:Y:S05]  /*6bb0*/  EXIT ;  /* 0x000000000000794d */ /* 0x000fea0003800000 */
.L_x_7:
        /* <DEDUP_REMOVED lines=26> */
.L_x_164:
[----:B------:R-:W0:Y:S01]  /*6d60*/  LDC.64 R28, c[0x0][0x640] ;  /* 0x00019000ff1c7b82 */ /* 0x000e220000000a00 */
[-CC-:B------:R-:W-:Y:S01]  /*6d70*/  SHF.R.U64 R21, R14, R8.reuse, R15.reuse ;  /* 0x000000080e157219 */ /* 0x180fe2000000120f */
[----:B------:R-:W-:Y:S01]  /*6d80*/  IMAD.MOV.U32 R31, RZ, RZ, 0x1 ;  /* 0x00000001ff1f7424 */ /* 0x000fe200078e00ff */
[----:B------:R-:W-:Y:S02]  /*6d90*/  SHF.R.U32.HI R7, RZ, R8, R15 ;  /* 0x00000008ff077219 */ /* 0x000fe4000001160f */
[----:B------:R-:W-:-:S03]  /*6da0*/  IADD3 R13, P0, RZ, -R21, RZ ;  /* 0x80000015ff0d7210 */ /* 0x000fc60007f1e0ff */
[----:B------:R-:W1:Y:S02]  /*6db0*/  LDC R12, c[0x0][0x618] ;  /* 0x00018600ff0c7b82 */ /* 0x000e640000000800 */
[----:B------:R-:W-:Y:S02]  /*6dc0*/  IMAD.X R7, RZ, RZ, ~R7, P0 ;  /* 0x000000ffff077224 */ /* 0x000fe400000e0e07 */
[----:B------:R-:W-:-:S04]  /*6dd0*/  IMAD.WIDE.U32 R10, R13, R24, R16 ;  /* 0x000000180d0a7225 */ /* 0x000fc800078e0010 */
[----:B------:R-:W2:Y:S01]  /*6de0*/  LDC R14, c[0x0][0x608] ;  /* 0x00018200ff0e7b82 */ /* 0x000ea20000000800 */
[----:B------:R-:W-:-:S04]  /*6df0*/  IMAD R8, R7, R24, RZ ;  /* 0x0000001807087224 */ /* 0x000fc800078e02ff */
[----:B------:R-:W-:-:S03]  /*6e00*/  IMAD R7, R13, R25, R8 ;  /* 0x000000190d077224 */ /* 0x000fc600078e0208 */
[----:B------:R-:W3:Y:S01]  /*6e10*/  LDC R26, c[0x0][0x658] ;  /* 0x00019600ff1a7b82 */ /* 0x000ee20000000800 */
[----:B------:R-:W-:Y:S01]  /*6e20*/  IMAD.IADD R7, R11, 0x1, R7 ;  /* 0x000000010b077824 */ /* 0x000fe200078e0207 */
[----:B0-----:R-:W-:Y:S01]  /*6e30*/  ISETP.NE.U32.AND P0, PT, R28, RZ, PT ;  /* 0x000000ff1c00720c */ /* 0x001fe20003f05070 */
[----:B------:R-:W-:-:S03]  /*6e40*/  IMAD.MOV.U32 R11, RZ, RZ, -0x1 ;  /* 0xffffffffff0b7424 */ /* 0x000fc600078e00ff */
        /* <DEDUP_REMOVED lines=8> */
[-C--:B---3--:R-:W-:Y:S02]  /*6ed0*/  SHF.L.U32 R10, R11, R26.reuse, RZ ;  /* 0x0000001a0b0a7219 */ /* 0x088fe400000006ff */
[--C-:B------:R-:W-:Y:S02]  /*6ee0*/  SHF.R.U64 R24, R22, R26, R7.reuse ;  /* 0x0000001a16187219 */ /* 0x100fe40000001207 */
[----:B------:R-:W-:Y:S02]  /*6ef0*/  LOP3.LUT R33, RZ, R10, RZ, 0x33, !PT ;  /* 0x0000000aff217212 */ /* 0x000fe400078e33ff */
[----:B------:R-:W-:Y:S01]  /*6f00*/  SHF.R.U32.HI R11, RZ, R26, R7 ;  /* 0x0000001aff0b7219 */ /* 0x000fe20000011607 */
[----:B------:R-:W3:Y:S01]  /*6f10*/  LDC R30, c[0x0][0x610] ;  /* 0x00018400ff1e7b82 */ /* 0x000ee20000000800 */
[----:B------:R-:W-:Y:S01]  /*6f20*/  IMAD.MOV.U32 R10, RZ, RZ, R24 ;  /* 0x000000ffff0a7224 */ /* 0x000fe200078e0018 */
[----:B------:R-:W-:Y:S06]  /*6f30*/  @!P0 BRA `(.L_x_165) ;  /* 0x0000000000288947 */ /* 0x000fec0003800000 */
        /* <DEDUP_REMOVED lines=10> */
.L_x_165:
[----:B------:R-:W-:Y:S02]  /*6fe0*/  ISETP.NE.AND P0, PT, R2, 0x1, PT ;  /* 0x000000010200780c */ /* 0x000fe40003f05270 */
[----:B-1----:R-:W-:Y:S01]  /*6ff0*/  SHF.R.U64 R8, R10, R8, R11 ;  /* 0x000000080a087219 */ /* 0x002fe2000000120b */
[----:B0-----:R-:W-:Y:S01]  /*7000*/  VIADD R11, R25, 0xffffffff ;  /* 0xffffffff190b7836 */ /* 0x001fe20000000000 */
[----:B------:R-:W-:Y:S02]  /*7010*/  SHF.L.U32 R31, R31, R26, RZ ;  /* 0x0000001a1f1f7219 */ /* 0x000fe400000006ff */
[----:B------:R-:W-:Y:S01]  /*7020*/  LOP3.LUT R5, R22, R33, RZ, 0xc0, !PT ;  /* 0x0000002116057212 */ /* 0x000fe200078ec0ff */
[----:B------:R-:W-:-:S04]  /*7030*/  IMAD.MOV R7, RZ, RZ, -R8 ;  /* 0x000000ffff077224 */ /* 0x000fc800078e0a08 */
[----:B------:R-:W-:Y:S02]  /*7040*/  IMAD R5, R31, R8, R5 ;  /* 0x000000081f057224 */ /* 0x000fe400078e0205 */
[----:B------:R-:W-:Y:S01]  /*7050*/  @P0 IMAD R6, R9, R23, R4 ;  /* 0x0000001709060224 */ /* 0x000fe200078e0204 */
[----:B------:R-:W-:Y:S01]  /*7060*/  LOP3.LUT R9, R20, R11, RZ, 0xc0, !PT ;  /* 0x0000000b14097212 */ /* 0x000fe200078ec0ff */
[----:B--2---:R-:W-:Y:S02]  /*7070*/  IMAD R4, R7, R27, R24 ;  /* 0x0000001b07047224 */ /* 0x004fe400078e0218 */
[----:B---3--:R-:W-:Y:S02]  /*7080*/  IMAD R6, R5, R30, R6 ;  /* 0x0000001e05067224 */ /* 0x008fe400078e0206 */
[----:B------:R-:W-:Y:S02]  /*7090*/  IMAD R5, R4, R25, R9 ;  /* 0x0000001904057224 */ /* 0x000fe400078e0209 */
[----:B------:R-:W-:-:S02]  /*70a0*/  IMAD.MOV.U32 R8, RZ, RZ, 0x1 ;  /* 0x00000001ff087424 */ /* 0x000fc400078e00ff */
[----:B------:R-:W-:Y:S01]  /*70b0*/  IMAD.MOV.U32 R7, RZ, RZ, R21 ;  /* 0x000000ffff077224 */ /* 0x000fe200078e0015 */
[----:B------:R-:W-:Y:S02]  /*70c0*/  SEL R19, R5, R6, !P0 ;  /* 0x0000000605137207 */ /* 0x000fe40004000000 */
[----:B------:R-:W-:-:S07]  /*70d0*/  SEL R12, R6, R5, !P0 ;  /* 0x00000005060c7207 */ /* 0x000fce0004000000 */
.L_x_163:
[----:B------:R-:W-:-:S08]  /*70e0*/  NOP ;  /* 0x0000000000007918 */ /* 0x000fd00000000000 */
[----:B------:R-:W0:-:S00]  /*70f0*/  USETMAXREG.DEALLOC.CTAPOOL 0x28 ;  /* 0x00000028000079c8 */ /* 0x000e0000080e0500 */
[----:B0-----:R-:W-:-:S13]  /*7100*/  ISETP.NE.AND P0, PT, R3, RZ, PT ;  /* 0x000000ff0300720c */ /* 0x001fda0003f05270 */
[----:B------:R-:W-:Y:S05]  /*7110*/  @P0 EXIT ;  /* 0x000000000000094d */ /* 0x000fea0003800000 */
[----:B------:R-:W-:Y:S01]  /*7120*/  LOP3.LUT P0, RZ, R8, 0xff, RZ, 0xc0, !PT ;  /* 0x000000ff08ff7812 */ /* 0x000fe2000780c0ff */
[----:B------:R-:W-:Y:S02]  /*7130*/  IMAD.MOV.U32 R3, RZ, RZ, 0x1 ;  /* 0x00000001ff037424 */ /* 0x000fe400078e00ff */
[----:B------:R-:W-:-:S10]  /*7140*/  IMAD.MOV.U32 R13, RZ, RZ, RZ ;  /* 0x000000ffff0d7224 */ /* 0x000fd400078e00ff */
[----:B------:R-:W-:Y:S05]  /*7150*/  @!P0 BRA `(.L_x_166) ;  /* 0x0000000c00908947 */ /* 0x000fea0003800000 */
[----:B------:R-:W0:Y:S01]  /*7160*/  LDC R3, c[0x0][0x28c] ;  /* 0x0000a300ff037b82 */ /* 0x000e220000000800 */
[----:B------:R-:W-:Y:S01]  /*7170*/  UMOV UR7, 0x1 ;  /* 0x0000000100077882 */ /* 0x000fe20000000000 */
[----:B------:R-:W-:Y:S01]  /*7180*/  ULDC UR14, c[0x0][0x658] ;  /* 0x00019600000e7ab9 */ /* 0x000fe20000000800 */
[----:B------:R-:W-:Y:S01]  /*7190*/  UMOV UR6, 0xffffffff ;  /* 0xffffffff00067882 */ /* 0x000fe20000000000 */
[----:B------:R-:W-:Y:S01]  /*71a0*/  BSSY B0, `(.L_x_166) ;  /* 0x00000df000007945 */ /* 0x000fe20003800000 */
[----:B------:R-:W-:Y:S01]  /*71b0*/  USHF.L.U32 UR6, UR6, UR14, URZ ;  /* 0x0000000e06067299 */ /* 0x000fe2000800063f */
[----:B------:R-:W-:Y:S01]  /*71c0*/  IMAD.MOV.U32 R11, RZ, RZ, 0x1 ;  /* 0x00000001ff0b7424 */ /* 0x000fe200078e00ff */
[----:B------:R-:W-:Y:S01]  /*71d0*/  LOP3.LUT R10, R18, 0x2, RZ, 0xfc, !PT ;  /* 0x00000002120a7812 */ /* 0x000fe200078efcff */
[----:B------:R-:W1:Y:S01]  /*71e0*/  S2UR UR5, SR_CgaCtaId ;  /* 0x00000000000579c3 */ /* 0x000e620000008800 */
[----:B------:R-:W-:Y:S01]  /*71f0*/  IMAD.MOV.U32 R13, RZ, RZ, RZ ;  /* 0x000000ffff0d7224 */ /* 0x000fe200078e00ff */
[----:B------:R-:W-:Y:S01]  /*7200*/  ULDC UR13, c[0x0][0x600] ;  /* 0x00018000000d7ab9 */ /* 0x000fe20000000800 */
[----:B------:R-:W-:Y:S01]  /*7210*/  UMOV UR23, 0x5 ;  /* 0x0000000500177882 */ /* 0x000fe20000000000 */
[----:B------:R-:W-:-:S02]  /*7220*/  UIADD3 UR13, UR13, -0x1, URZ ;  /* 0xffffffff0d0d7890 */ /* 0x000fc4000fffe03f */
[----:B------:R-:W-:Y:S02]  /*7230*/  USHF.L.U32 UR14, UR7, UR14, URZ ;  /* 0x0000000e070e7299 */ /* 0x000fe4000800063f */
[----:B------:R-:W-:Y:S01]  /*7240*/  ULOP3.LUT UR21, URZ, UR6, URZ, 0x33, !UPT ;  /* 0x000000063f157292 */ /* 0x000fe2000f8e333f */
[----:B------:R-:W-:Y:S01]  /*7250*/  ULDC.64 UR30, c[0x0][0x198] ;  /* 0x00006600001e7ab9 */ /* 0x000fe20000000a00 */
[----:B0-----:R-:W-:-:S05]  /*7260*/  VIADD R3, R3, 0x7f ;  /* 0x0000007f03037836 */ /* 0x001fca0000000000 */
[----:B------:R-:W-:Y:S01]  /*7270*/  SHF.R.S32.HI R4, RZ, 0x1f, R3 ;  /* 0x0000001fff047819 */ /* 0x000fe20000011403 */
[----:B-1----:R-:W-:-:S03]  /*7280*/  ULOP3.LUT UR4, UR5, 0x1, URZ, 0xc0, !UPT ;  /* 0x0000000105047892 */ /* 0x002fc6000f8ec03f */
[----:B------:R-:W-:Y:S01]  /*7290*/  LEA.HI R4, R4, R3, RZ, 0x7 ;  /* 0x0000000304047211 */ /* 0x000fe200078f38ff */
[----:B------:R-:W-:Y:S01]  /*72a0*/  USHF.R.U32.HI UR37, URZ, 0x1, UR5 ;  /* 0x000000013f257899 */ /* 0x000fe20008011605 */
[----:B------:R-:W-:Y:S01]  /*72b0*/  IMAD.MOV.U32 R3, RZ, RZ, 0x1 ;  /* 0x00000001ff037424 */ /* 0x000fe200078e00ff */
[----:B------:R-:W-:Y:S01]  /*72c0*/  USHF.L.U32 UR15, UR5, 0x6, URZ ;  /* 0x00000006050f7899 */ /* 0x000fe2000800063f */
[----:B------:R-:W-:Y:S01]  /*72d0*/  SHF.R.S32.HI R8, RZ, 0x7, R4 ;  /* 0x00000007ff087819 */ /* 0x000fe20000011404 */
[----:B------:R-:W-:Y:S02]  /*72e0*/  USHF.L.U32 UR40, UR5, 0xc, URZ ;  /* 0x0000000c05287899 */ /* 0x000fe4000800063f */
[----:B------:R-:W-:Y:S02]  /*72f0*/  ULOP3.LUT UR5, UR5, 0xfffffffe, URZ, 0xc0, !UPT ;  /* 0xfffffffe05057892 */ /* 0x000fe4000f8ec03f */
[----:B------:R-:W-:Y:S01]  /*7300*/  UISETP.GT.U32.AND UP0, UPT, UR4, 0xffff, UPT ;  /* 0x0000ffff0400788c */ /* 0x000fe2000bf04070 */
[----:B------:R-:W-:Y:S01]  /*7310*/  VIADD R9, R8, 0x1 ;  /* 0x0000000108097836 */ /* 0x000fe20000000000 */
[----:B------:R-:W-:-:S02]  /*7320*/  USHF.L.U32 UR22, UR7, UR5, URZ ;  /* 0x0000000507167299 */ /* 0x000fc4000800063f */
[----:B------:R-:W-:Y:S02]  /*7330*/  ULOP3.LUT UR5, UR5, 0x1, URZ, 0xfc, !UPT ;  /* 0x0000000105057892 */ /* 0x000fe4000f8efc3f */
[----:B------:R-:W-:Y:S02]  /*7340*/  USEL UR4, UR4, 0xffff, !UP0 ;  /* 0x0000ffff04047887 */ /* 0x000fe4000c000000 */
[----:B------:R-:W-:Y:S02]  /*7350*/  USHF.L.U32 UR5, UR7, UR5, URZ ;  /* 0x0000000507057299 */ /* 0x000fe4000800063f */
[----:B------:R-:W-:Y:S02]  /*7360*/  ULOP3.LUT UR4, UR4, 0xffff, URZ, 0xc0, !UPT ;  /* 0x0000ffff04047892 */ /* 0x000fe4000f8ec03f */
[----:B------:R-:W-:Y:S02]  /*7370*/  ULOP3.LUT UR15, UR15, 0x40, URZ, 0xc0, !UPT ;  /* 0x000000400f0f7892 */ /* 0x000fe4000f8ec03f */
[----:B------:R-:W-:-:S02]  /*7380*/  ULOP3.LUT UR22, UR22, UR5, URZ, 0xfc, !UPT ;  /* 0x0000000516167292 */ /* 0x000fc4000f8efc3f */
[----:B------:R-:W-:-:S12]  /*7390*/  USHF.L.U32 UR23, UR23, UR4, URZ ;  /* 0x0000000417177299 */ /* 0x000fd8000800063f */
.L_x_177:
[----:B------:R-:W-:-:S03]  /*73a0*/  UMOV UR4, 0xffffffff ;  /* 0xffffffff00047882 */ /* 0x000fc60000000000 */
[----:B------:R-:W-:Y:S05]  /*73b0*/  BRA.DIV UR4, `(.L_x_167) ;  /* 0x0000000e04bc7947 */ /* 0x000fea000b800000 */
[----:B------:R-:W-:-:S13]  /*73c0*/  ELECT P6, URZ, PT ;  /* 0x00000000003f782f */ /* 0x000fda00038c0000 */
.L_x_187:
[----:B------:R-:W0:Y:S01]  /*73d0*/  LDC R4, c[0x0][0x28c] ;  /* 0x0000a300ff047b82 */ /* 0x000e220000000800 */
[----:B------:R-:W-:Y:S01]  /*73e0*/  BSSY B1, `(.L_x_168) ;  /* 0x0000048000017945 */ /* 0x000fe20003800000 */
[----:B0-----:R-:W-:-:S13]  /*73f0*/  ISETP.LT.OR P6, PT, R4, 0x1, !P6 ;  /* 0x000000010400780c */ /* 0x001fda00077c1670 */
[----:B------:R-:W-:Y:S05]  /*7400*/  @P6 BRA `(.L_x_169) ;  /* 0x0000000400146947 */ /* 0x000fea0003800000 */
[----:B------:R-:W-:Y:S01]  /*7410*/  LEA R12, R12, UR37, 0x1 ;  /* 0x000000250c0c7c11 */ /* 0x000fe2000f8e08ff */
[----:B------:R-:W-:Y:S01]  /*7420*/  IMAD.MOV.U32 R20, RZ, RZ, RZ ;  /* 0x000000ffff147224 */ /* 0x000fe200078e00ff */
[----:B------:R-:W-:Y:S01]  /*7430*/  LEA R19, R19, UR15, 0x7 ;  /* 0x0000000f13137c11 */ /* 0x000fe2000f8e38ff */
[----:B------:R-:W-:Y:S02]  /*7440*/  IMAD.MOV.U32 R4, RZ, RZ, R9 ;  /* 0x000000ffff047224 */ /* 0x000fe400078e0009 */
[----:B------:R-:W-:Y:S02]  /*7450*/  IMAD.MOV.U32 R5, RZ, RZ, R3 ;  /* 0x000000ffff057224 */ /* 0x000fe400078e0003 */
[----:B------:R-:W-:Y:S02]  /*7460*/  IMAD.MOV.U32 R6, RZ, RZ, R13 ;  /* 0x000000ffff067224 */ /* 0x000fe400078e000d */
[----:B------:R-:W-:-:S07]  /*7470*/  IMAD.SHL.U32 R15, R12, 0x40, RZ ;  /* 0x000000400c0f7824 */ /* 0x000fce00078e00ff */
.L_x_172:
[----:B------:R-:W0:Y:S01]  /*7480*/  S2R R21, SR_CgaCtaId ;  /* 0x0000000000157919 */ /* 0x000e220000008800 */
[----:B------:R-:W-:Y:S02]  /*7490*/  MOV R12, 0x400 ;  /* 0x00000400000c7802 */ /* 0x000fe40000000f00 */
[----:B------:R-:W-:-:S13]  /*74a0*/  ISETP.NE.AND P1, PT, R0, RZ, PT ;  /* 0x000000ff0000720c */ /* 0x000fda0003f25270 */
[----:B------:R-:W1:Y:S01]  /*74b0*/  @!P1 LDC R14, c[0x0][0x500] ;  /* 0x00014000ff0e9b82 */ /* 0x000e620000000800 */
[----:B0-----:R-:W-:Y:S02]  /*74c0*/  LEA R23, R21, R12, 0x18 ;  /* 0x0000000c15177211 */ /* 0x001fe400078ec0ff */
[----:B------:R-:W-:-:S03]  /*74d0*/  SHF.L.U32 R12, R5, 0x1f, RZ ;  /* 0x0000001f050c7819 */ /* 0x000fc600000006ff */
[----:B------:R-:W-:-:S04]  /*74e0*/  IMAD R21, R6, 0x8, R23 ;  /* 0x0000000806157824 */ /* 0x000fc800078e0217 */
[----:B------:R-:W0:Y:S02]  /*74f0*/  SYNCS.PHASECHK.TRANS64.TRYWAIT P0, [R21+URZ+0x18], R12 ;  /* 0x0000180c150075a7 */ /* 0x000e24000800017f */
[----:B01----:R-:W-:Y:S05]  /*7500*/  @!P0 BRA `(.L_x_170) ;  /* 0x0000000c00888947 */ /* 0x003fea0003800000 */
.L_x_188:
[----:B0-----:R-:W-:Y:S01]  /*7510*/  PRMT R12, R10, 0x9910, RZ ;  /* 0x000099100a0c7816 */ /* 0x001fe200000000ff */
[----:B------:R0:W-:Y:S03]  /*7520*/  @!P1 SYNCS.ARRIVE.TRANS64 RZ, [R21+URZ], R14 ;  /* 0x0000000e15ff99a7 */ /* 0x0001e6000800003f */
[----:B------:R-:W-:-:S13]  /*7530*/  ISETP.NE.AND P0, PT, R12, 0x2, PT ;  /* 0x000000020c00780c */ /* 0x000fda0003f05270 */
[----:B0-----:R-:W-:Y:S05]  /*7540*/  @P0 BRA `(.L_x_171) ;  /* 0x0000000000040947 */ /* 0x001fea0003800000 */
[----:B------:R-:W-:Y:S01]  /*7550*/  BPT.TRAP 0x1 ;  /* 0x000000040000795c */ /* 0x000fe20000300000 */
.L_x_171:
[----:B------:R-:W-:Y:S01]  /*7560*/  R2UR UR8, R6 ;  /* 0x00000000060872ca */ /* 0x000fe200000e0000 */
[----:B------:R-:W-:Y:S01]  /*7570*/  VIADD R4, R4, 0xffffffff ;  /* 0xffffffff04047836 */ /* 0x000fe20000000000 */
[----:B------:R-:W-:Y:S01]  /*7580*/  R2UR UR10, R23 ;  /* 0x00000000170a72ca */ /* 0x000fe200000e0000 */
[----:B------:R-:W-:Y:S01]  /*7590*/  UIADD3 UR4, UP0, UR30, 0xf0, URZ ;  /* 0x000000f01e047890 */ /* 0x000fe2000ff1e03f */
[----:B------:R-:W-:Y:S01]  /*75a0*/  R2UR UR34, R20 ;  /* 0x00000000142272ca */ /* 0x000fe200000e0000 */
[----:B------:R-:W-:Y:S01]  /*75b0*/  UIADD3 UR42, UP1, UR30, 0x1f0, URZ ;  /* 0x000001f01e2a7890 */ /* 0x000fe2000ff3e03f */
[----:B------:R-:W-:Y:S01]  /*75c0*/  R2UR UR33, R21 ;  /* 0x00000000152172ca */ /* 0x000fe200000e0000 */
[----:B------:R-:W-:Y:S01]  /*75d0*/  UIADD3.X UR5, URZ, UR31, URZ, UP0, !UPT ;  /* 0x0000001f3f057290 */ /* 0x000fe200087fe43f */
[----:B------:R-:W-:Y:S01]  /*75e0*/  R2UR UR35, R15 ;  /* 0x000000000f2372ca */ /* 0x000fe200000e0000 */
[----:B------:R-:W-:Y:S01]  /*75f0*/  UPRMT UR29, URZ, 0x5410, UR23 ;  /* 0x000054103f1d7896 */ /* 0x000fe20008000017 */
[----:B------:R-:W-:Y:S01]  /*7600*/  R2UR UR36, R7 ;  /* 0x00000000072472ca */ /* 0x000fe200000e0000 */
[----:B------:R-:W-:Y:S01]  /*7610*/  UIADD3.X UR43, URZ, UR31, URZ, UP1, !UPT ;  /* 0x0000001f3f2b7290 */ /* 0x000fe20008ffe43f */
[----:B------:R-:W-:Y:S01]  /*7620*/  R2UR UR19, R19 ;  /* 0x00000000131372ca */ /* 0x000fe200000e0000 */
[----:B------:R-:W-:Y:S01]  /*7630*/  USHF.L.U32 UR8, UR8, 0xe, URZ ;  /* 0x0000000e08087899 */ /* 0x000fe2000800063f */
[----:B------:R-:W-:Y:S01]  /*7640*/  ISETP.GT.AND P1, PT, R4, 0x1, PT ;  /* 0x000000010400780c */ /* 0x000fe20003f24270 */
[----:B------:R-:W-:Y:S01]  /*7650*/  UPRMT UR44, URZ, 0x5410, UR22 ;  /* 0x000054103f2c7896 */ /* 0x000fe20008000016 */
[----:B------:R-:W-:Y:S01]  /*7660*/  VIADD R6, R6, 0x1 ;  /* 0x0000000106067836 */ /* 0x000fe20000000000 */
[----:B------:R-:W-:Y:S01]  /*7670*/  ULEA UR9, UR37, UR8, 0xc ;  /* 0x0000000825097291 */ /* 0x000fe2000f8e603f */
[----:B------:R-:W-:Y:S01]  /*7680*/  VIADD R20, R20, 0x80 ;  /* 0x0000008014147836 */ /* 0x000fe20000000000 */
[----:B------:R-:W-:-:S02]  /*7690*/  ULOP3.LUT UR8, UR8, 0x1000, UR40, 0xf8, !UPT ;  /* 0x0000100008087892 */ /* 0x000fc4000f8ef828 */
[----:B------:R-:W-:Y:S01]  /*76a0*/  ULEA UR24, UR9, UR10, 0x1 ;  /* 0x0000000a09187291 */ /* 0x000fe2000f8e083f */
[C---:B------:R-:W-:Y:S01]  /*76b0*/  ISETP.NE.AND P0, PT, R6.reuse, 0x3, PT ;  /* 0x000000030600780c */ /* 0x040fe20003f05270 */
[----:B------:R-:W-:Y:S02]  /*76c0*/  ULEA UR8, UR8, UR10, 0x1 ;  /* 0x0000000a08087291 */ /* 0x000fe4000f8e083f */
[----:B------:R-:W-:Y:S01]  /*76d0*/  UIADD3 UR32, UR24, 0x100, URZ ;  /* 0x0000010018207890 */ /* 0x000fe2000fffe03f */
[----:B------:R-:W-:Y:S01]  /*76e0*/  SEL R12, RZ, 0x1, P0 ;  /* 0x00000001ff0c7807 */ /* 0x000fe20000000000 */
[----:B------:R-:W-:Y:S01]  /*76f0*/  UIADD3 UR26, UR34, 0x40, URZ ;  /* 0x00000040221a7890 */ /* 0x000fe2000fffe03f */
[----:B------:R-:W-:Y:S01]  /*7700*/  SEL R6, R6, RZ, P0 ;  /* 0x000000ff06067207 */ /* 0x000fe20000000000 */
[----:B------:R-:W-:Y:S01]  /*7710*/  UIADD3 UR24, UR24, 0x4100, URZ ;  /* 0x0000410018187890 */ /* 0x000fe2000fffe03f */
[----:B------:R-:W-:Y:S01]  /*7720*/  LOP3.LUT R5, R5, R12, RZ, 0x3c, !PT ;  /* 0x0000000c05057212 */ /* 0x000fe200078e3cff */
[----:B------:R-:W-:-:S02]  /*7730*/  UIADD3 UR16, UR8, 0x18100, URZ ;  /* 0x0001810008107890 */ /* 0x000fc4000fffe03f */
[----:B------:R-:W-:Y:S01]  /*7740*/  UIADD3 UR8, UR8, 0x1c100, URZ ;  /* 0x0001c10008087890 */ /* 0x000fe2000fffe03f */
[----:B------:R-:W-:Y:S01]  /*7750*/  UMOV UR6, 0x0 ;  /* 0x0000000000067882 */ /* 0x000fe20000000000 */
[----:B------:R-:W-:Y:S01]  /*7760*/  UMOV UR7, 0x10000000 ;  /* 0x1000000000077882 */ /* 0x000fe20000000000 */
[----:B------:R-:W-:Y:S01]  /*7770*/  UMOV UR25, UR33 ;  /* 0x0000002100197c82 */ /* 0x000fe20008000000 */
[----:B------:R-:W-:Y:S01]  /*7780*/  UMOV UR27, UR35 ;  /* 0x00000023001b7c82 */ /* 0x000fe20008000000 */
[----:B------:R-:W-:Y:S01]  /*7790*/  UMOV UR28, UR36 ;  /* 0x00000024001c7c82 */ /* 0x000fe20008000000 */
[----:B------:R-:W-:Y:S01]  /*77a0*/  UMOV UR17, UR33 ;  /* 0x0000002100117c82 */ /* 0x000fe20008000000 */
[----:B------:R-:W-:Y:S01]  /*77b0*/  UMOV UR18, UR34 ;  /* 0x0000002200127c82 */ /* 0x000fe20008000000 */
[----:B------:R-:W-:Y:S01]  /*77c0*/  UMOV UR20, UR36 ;  /* 0x0000002400147c82 */ /* 0x000fe20008000000 */
[----:B------:R0:W-:Y:S01]  /*77d0*/  UTMALDG.3D.MULTICAST [UR32], [UR4], UR29, desc[UR6] ;  /* 0x00000620040073b4 */ /* 0x0001e2000801181d */
[----:B------:R-:W-:Y:S01]  /*77e0*/  UMOV UR9, UR33 ;  /* 0x0000002100097c82 */ /* 0x000fe20008000000 */
[----:B------:R-:W-:Y:S01]  /*77f0*/  UMOV UR11, UR19 ;  /* 0x00000013000b7c82 */ /* 0x000fe20008000000 */
[----:B------:R-:W-:Y:S01]  /*7800*/  UMOV UR12, UR36 ;  /* 0x00000024000c7c82 */ /* 0x000fe20008000000 */
[----:B------:R-:W-:Y:S01]  /*7810*/  UMOV UR10, UR26 ;  /* 0x0000001a000a7c82 */ /* 0x000fe20008000000 */
[----:B------:R0:W-:Y:S01]  /*7820*/  UTMALDG.3D.MULTICAST [UR24], [UR4], UR29, desc[UR6] ;  /* 0x00000618040073b4 */ /* 0x0001e2000801181d */
[----:B------:R0:W-:Y:S01]  /*7830*/  UTMALDG.3D.MULTICAST [UR16], [UR42], UR44, desc[UR6] ;  /* 0x000006102a0073b4 */ /* 0x0001e2000801182c */
[----:B------:R0:W-:Y:S02]  /*7840*/  UTMALDG.3D.MULTICAST [UR8], [UR42], UR44, desc[UR6] ;  /* 0x000006082a0073b4 */ /* 0x0001e4000801182c */
[----:B0-----:R-:W-:Y:S05]  /*7850*/  @P1 BRA `(.L_x_172) ;  /* 0xfffffffc00081947 */ /* 0x001fea000383ffff */
.L_x_169:
[----:B------:R-:W-:Y:S05]  /*7860*/  BSYNC B1 ;  /* 0x0000000000017941 */ /* 0x000fea0003800000 */
.L_x_168:
[----:B------:R-:W-:Y:S01]  /*7870*/  LOP3.LUT P1, RZ, R11, 0xff, RZ, 0xc0, !PT ;  /* 0x000000ff0bff7812 */ /* 0x000fe2000782c0ff */
[C---:B------:R-:W-:Y:S01]  /*7880*/  IMAD.IADD R13, R8.reuse, 0x1, R13 ;  /* 0x00000001080d7824 */ /* 0x040fe200078e020d */
[----:B------:R-:W-:Y:S01]  /*7890*/  ULDC.64 UR4, c[0x0][0x650] ;  /* 0x0001940000047ab9 */ /* 0x000fe20000000a00 */
[C---:B------:R-:W-:Y:S01]  /*78a0*/  ISETP.GE.U32.AND P2, PT, R8.reuse, 0x3, PT ;  /* 0x000000030800780c */ /* 0x040fe20003f46070 */
[----:B------:R-:W-:Y:S01]  /*78b0*/  BSSY B1, `(.L_x_173) ;  /* 0x000006b000017945 */ /* 0x000fe20003800000 */
[----:B------:R-:W-:Y:S01]  /*78c0*/  IMAD.MOV.U32 R12, RZ, RZ, -0x1 ;  /* 0xffffffffff0c7424 */ /* 0x000fe200078e00ff */
[----:B------:R-:W-:Y:S01]  /*78d0*/  ISETP.GT.U32.AND P0, PT, R13, 0x2, PT ;  /* 0x000000020d00780c */ /* 0x000fe20003f04070 */
[----:B------:R-:W-:Y:S01]  /*78e0*/  IMAD.MOV.U32 R19, RZ, RZ, -0x1 ;  /* 0xffffffffff137424 */ /* 0x000fe200078e00ff */
[----:B------:R-:W-:Y:S01]  /*78f0*/  PRMT R11, RZ, 0x7610, R11 ;  /* 0x00007610ff0b7816 */ /* 0x000fe2000000000b */
[----:B------:R-:W-:Y:S01]  /*7900*/  IMAD.MOV.U32 R7, RZ, RZ, -0x1 ;  /* 0xffffffffff077424 */ /* 0x000fe200078e00ff */
[----:B------:R-:W-:-:S03]  /*7910*/  ISETP.LT.U32.AND P0, PT, R8, 0x3, P0 ;  /* 0x000000030800780c */ /* 0x000fc60000701070 */
[----:B------:R-:W0:Y:S01]  /*7920*/  @P1 S2R R5, SR_CgaCtaId ;  /* 0x0000000000051919 */ /* 0x000e220000008800 */
[----:B------:R-:W-:-:S04]  /*7930*/  @P1 MOV R4, 0x400 ;  /* 0x0000040000041802 */ /* 0x000fc80000000f00 */
[----:B0-----:R-:W-:Y:S01]  /*7940*/  @P1 LEA R6, R5, R4, 0x18 ;  /* 0x0000000405061211 */ /* 0x001fe200078ec0ff */
[----:B------:R-:W-:Y:S01]  /*7950*/  IMAD.WIDE.U32 R4, R13, -0x55555555, RZ ;  /* 0xaaaaaaab0d047825 */ /* 0x000fe200078e00ff */
[----:B------:R-:W-:Y:S02]  /*7960*/  SEL R4, RZ, 0x1, !P0 ;  /* 0x00000001ff047807 */ /* 0x000fe40004000000 */
[----:B------:R0:W-:Y:S01]  /*7970*/  @P1 SYNCS.ARRIVE.TRANS64.A1T0 RZ, [R6+URZ+0x48], RZ ;  /* 0x000048ff06ff19a7 */ /* 0x0001e2000810003f */
[----:B------:R-:W-:Y:S02]  /*7980*/  IADD3 R16, P1, R16, UR38, RZ ;  /* 0x0000002610107c10 */ /* 0x000fe4000ff3e0ff */
[----:B------:R-:W-:Y:S02]  /*7990*/  LOP3.LUT R3, R3, R4, RZ, 0x3c, !PT ;  /* 0x0000000403037212 */ /* 0x000fe400078e3cff */
[----:B------:R-:W-:Y:S02]  /*79a0*/  IADD3.X R17, R17, UR41, RZ, P1, !PT ;  /* 0x0000002911117c10 */ /* 0x000fe40008ffe4ff */
[----:B------:R-:W-:-:S02]  /*79b0*/  ISETP.GE.U32.AND P0, PT, R16, UR4, PT ;  /* 0x0000000410007c0c */ /* 0x000fc4000bf06070 */
[----:B0-----:R-:W-:Y:S02]  /*79c0*/  SHF.R.U32.HI R6, RZ, 0x1, R5 ;  /* 0x00000001ff067819 */ /* 0x001fe40000011605 */
[----:B------:R-:W-:Y:S02]  /*79d0*/  ISETP.GE.U32.AND.EX P0, PT, R17, UR5, PT, P0 ;  /* 0x0000000511007c0c */ /* 0x000fe4000bf06100 */
[----:B------:R-:W-:Y:S01]  /*79e0*/  @P2 LOP3.LUT R3, R3, 0x1, R6, 0x78, !PT ;  /* 0x0000000103032812 */ /* 0x000fe200078e7806 */
[----:B------:R-:W-:Y:S01]  /*79f0*/  IMAD R13, R6, -0x3, R13 ;  /* 0xfffffffd060d7824 */ /* 0x000fe200078e020d */
[----:B------:R-:W-:-:S09]  /*7a00*/  PRMT R4, RZ, 0x7610, R4 ;  /* 0x00007610ff047816 */ /* 0x000fd20000000004 */
[----:B------:R-:W-:Y:S05]  /*7a10*/  @P0 BRA `(.L_x_174) ;  /* 0x0000000400500947 */ /* 0x000fea0003800000 */
[----:B------:R-:W0:Y:S01]  /*7a20*/  S2R R15, SR_CTAID.X ;  /* 0x00000000000f7919 */ /* 0x000e220000002500 */
[----:B------:R-:W-:Y:S01]  /*7a30*/  ULDC.64 UR4, c[0x0][0x628] ;  /* 0x00018a0000047ab9 */ /* 0x000fe20000000a00 */
[----:B------:R-:W1:Y:S01]  /*7a40*/  LDC R20, c[0x0][0x144] ;  /* 0x00005100ff147b82 */ /* 0x000e620000000800 */
[----:B------:R-:W-:Y:S01]  /*7a50*/  ISETP.NE.U32.AND P0, PT, RZ, UR4, PT ;  /* 0x00000004ff007c0c */ /* 0x000fe2000bf05070 */
[----:B------:R-:W2:Y:S01]  /*7a60*/  S2R R12, SR_CTAID.Y ;  /* 0x00000000000c7919 */ /* 0x000ea20000002600 */
[----:B------:R-:W-:Y:S01]  /*7a70*/  ULDC UR6, c[0x0][0x150] ;  /* 0x0000540000067ab9 */ /* 0x000fe20000000800 */
[----:B------:R-:W-:Y:S01]  /*7a80*/  ULDC UR7, c[0x0][0x630] ;  /* 0x00018c0000077ab9 */ /* 0x000fe20000000800 */
[----:B------:R-:W-:Y:S01]  /*7a90*/  ISETP.NE.AND.EX P0, PT, RZ, UR5, PT, P0 ;  /* 0x00000005ff007c0c */ /* 0x000fe2000bf05300 */
[----:B------:R-:W-:Y:S01]  /*7aa0*/  IMAD.MOV.U32 R4, RZ, RZ, R16 ;  /* 0x000000ffff047224 */ /* 0x000fe200078e0010 */
[----:B0-----:R-:W-:-:S05]  /*7ab0*/  I2FP.F32.U32 R5, R15 ;  /* 0x0000000f00057245 */ /* 0x001fca0000201000 */
[----:B------:R-:W-:Y:S01]  /*7ac0*/  FMUL R21, R5, UR6 ;  /* 0x0000000605157c20 */ /* 0x000fe20008400000 */
[----:B------:R-:W-:-:S05]  /*7ad0*/  IMAD.MOV.U32 R5, RZ, RZ, R17 ;  /* 0x000000ffff057224 */ /* 0x000fca00078e0011 */
[----:B--2---:R-:W-:Y:S05]  /*7ae0*/  @!P0 BRA `(.L_x_175) ;  /* 0x0000000000288947 */ /* 0x004fea0003800000 */
[----:B------:R-:W-:Y:S02]  /*7af0*/  ULDC UR6, c[0x0][0x634] ;  /* 0x00018d0000067ab9 */ /* 0x000fe40000000800 */
[----:B------:R-:W-:-:S05]  /*7b00*/  IADD3 R5, P0, R16, UR6, RZ ;  /* 0x0000000610057c10 */ /* 0x000fca000ff1e0ff */
[----:B------:R-:W-:-:S04]  /*7b10*/  IMAD.X R19, RZ, RZ, R17, P0 ;  /* 0x000000ffff137224 */ /* 0x000fc800000e0611 */
[----:B------:R-:W-:-:S04]  /*7b20*/  IMAD.WIDE.U32 R6, R19, UR4, RZ ;  /* 0x0000000413067c25 */ /* 0x000fc8000f8e00ff */
[----:B------:R-:W-:-:S04]  /*7b30*/  IMAD.WIDE.U32 R6, P0, R5, UR5, R6 ;  /* 0x0000000505067c25 */ /* 0x000fc8000f800006 */
[----:B------:R-:W-:-:S04]  /*7b40*/  IMAD.WIDE.U32 R4, R5, UR4, RZ ;  /* 0x0000000405047c25 */ /* 0x000fc8000f8e00ff */
[----:B------:R-:W-:Y:S01]  /*7b50*/  IMAD.MOV.U32 R4, RZ, RZ, R7 ;  /* 0x000000ffff047224 */ /* 0x000fe200078e0007 */
[----:B------:R-:W-:Y:S01]  /*7b60*/  IADD3 RZ, P1, R5, R6, RZ ;  /* 0x0000000605ff7210 */ /* 0x000fe20007f3e0ff */
[----:B------:R-:W-:-:S04]  /*7b70*/  IMAD.X R5, RZ, RZ, RZ, P0 ;  /* 0x000000ffff057224 */ /* 0x000fc800000e06ff */
[----:B------:R-:W-:-:S08]  /*7b80*/  IMAD.WIDE.U32.X R4, R19, UR5, R4, P1 ;  /* 0x0000000513047c25 */ /* 0x000fd000088e0404 */
.L_x_175:
[--C-:B------:R-:W-:Y:S01]  /*7b90*/  SHF.R.U64 R14, R4, UR7, R5.reuse ;  /* 0x00000007040e7c19 */ /* 0x100fe20008001205 */
[----:B------:R-:W0:Y:S01]  /*7ba0*/  F2I.U32.TRUNC.NTZ R21, R21 ;  /* 0x0000001500157305 */ /* 0x000e22000020f000 */
[----:B------:R-:W-:Y:S01]  /*7bb0*/  SHF.R.U32.HI R4, RZ, UR7, R5 ;  /* 0x00000007ff047c19 */ /* 0x000fe20008011605 */
[----:B------:R-:W-:Y:S01]  /*7bc0*/  ULDC.64 UR4, c[0x0][0x620] ;  /* 0x0001880000047ab9 */ /* 0x000fe20000000a00 */
[----:B------:R-:W-:Y:S01]  /*7bd0*/  IADD3 R7, P0, RZ, -R14, RZ ;  /* 0x8000000eff077210 */ /* 0x000fe20007f1e0ff */
[----:B------:R-:W-:-:S04]  /*7be0*/  ULDC.64 UR6, c[0x0][0x640] ;  /* 0x0001900000067ab9 */ /* 0x000fc80000000a00 */
[----:B------:R-:W-:Y:S01]  /*7bf0*/  IMAD.X R4, RZ, RZ, ~R4, P0 ;  /* 0x000000ffff047224 */ /* 0x000fe200000e0e04 */
[----:B------:R-:W-:-:S03]  /*7c00*/  ISETP.NE.U32.AND P0, PT, RZ, UR6, PT ;  /* 0x00000006ff007c0c */ /* 0x000fc6000bf05070 */
[----:B------:R-:W-:Y:S01]  /*7c10*/  IMAD R6, R4, UR4, RZ ;  /* 0x0000000404067c24 */ /* 0x000fe2000f8e02ff */
[----:B------:R-:W-:Y:S01]  /*7c20*/  ISETP.NE.AND.EX P0, PT, RZ, UR7, PT, P0 ;  /* 0x00000007ff007c0c */ /* 0x000fe2000bf05300 */
[----:B------:R-:W-:Y:S01]  /*7c30*/  IMAD.WIDE.U32 R4, R7, UR4, R16 ;  /* 0x0000000407047c25 */ /* 0x000fe2000f8e0010 */
[----:B------:R-:W-:-:S03]  /*7c40*/  ULDC UR4, c[0x0][0x618] ;  /* 0x0001860000047ab9 */ /* 0x000fc60000000800 */
[----:B------:R-:W-:Y:S01]  /*7c50*/  IMAD R7, R7, UR5, R6 ;  /* 0x0000000507077c24 */ /* 0x000fe2000f8e0206 */
[----:B------:R-:W-:Y:S01]  /*7c60*/  ULDC UR5, c[0x0][0x154] ;  /* 0x0000550000057ab9 */ /* 0x000fe20000000800 */
[----:B0-----:R-:W-:Y:S02]  /*7c70*/  IMAD.MOV R6, RZ, RZ, -R21 ;  /* 0x000000ffff067224 */ /* 0x001fe400078e0a15 */
[----:B------:R-:W0:Y:S01]  /*7c80*/  LDC R21, c[0x0][0x148] ;  /* 0x00005200ff157b82 */ /* 0x000e220000000800 */
[----:B------:R-:W-:Y:S02]  /*7c90*/  IMAD.IADD R5, R5, 0x1, R7 ;  /* 0x0000000105057824 */ /* 0x000fe400078e0207 */
[----:B-1----:R-:W-:Y:S01]  /*7ca0*/  IMAD R15, R20, R6, R15 ;  /* 0x00000006140f7224 */ /* 0x002fe200078e020f */
[----:B------:R-:W-:Y:S02]  /*7cb0*/  I2FP.F32.U32 R6, R12 ;  /* 0x0000000c00067245 */ /* 0x000fe40000201000 */
[----:B------:R-:W-:-:S02]  /*7cc0*/  SHF.R.U64 R19, R4, UR4, R5 ;  /* 0x0000000404137c19 */ /* 0x000fc40008001205 */
[----:B------:R-:W-:Y:S01]  /*7cd0*/  SHF.R.U32.HI R4, RZ, UR4, R5 ;  /* 0x00000004ff047c19 */ /* 0x000fe20008011605 */
[----:B------:R-:W-:Y:S01]  /*7ce0*/  FMUL R6, R6, UR5 ;  /* 0x0000000506067c20 */ /* 0x000fe20008400000 */
[----:B------:R-:W-:Y:S02]  /*7cf0*/  ULDC UR4, c[0x0][0x608] ;  /* 0x0001820000047ab9 */ /* 0x000fe40000000800 */
[--C-:B------:R-:W-:Y:S01]  /*7d00*/  SHF.R.U64 R22, R19, UR4, R4.reuse ;  /* 0x0000000413167c19 */ /* 0x100fe20008001204 */
[----:B------:R1:W2:Y:S01]  /*7d10*/  F2I.U32.TRUNC.NTZ R24, R6 ;  /* 0x0000000600187305 */ /* 0x0002a2000020f000 */
[----:B------:R-:W-:Y:S01]  /*7d20*/  SHF.R.U32.HI R5, RZ, UR4, R4 ;  /* 0x00000004ff057c19 */ /* 0x000fe20008011604 */
[----:B------:R-:W-:-:S03]  /*7d30*/  ULDC UR4, c[0x0][0x658] ;  /* 0x0001960000047ab9 */ /* 0x000fc60000000800 */
[--C-:B------:R-:W-:Y:S02]  /*7d40*/  SHF.R.U64 R20, R22, UR4, R5.reuse ;  /* 0x0000000416147c19 */ /* 0x100fe40008001205 */
[----:B------:R-:W-:-:S03]  /*7d50*/  SHF.R.U32.HI R23, RZ, UR4, R5 ;  /* 0x00000004ff177c19 */ /* 0x000fc60008011605 */
[----:B------:R-:W-:Y:S02]  /*7d60*/  IMAD.MOV.U32 R4, RZ, RZ, R20 ;  /* 0x000000ffff047224 */ /* 0x000fe400078e0014 */
[----:B------:R-:W-:Y:S01]  /*7d70*/  IMAD.MOV.U32 R5, RZ, RZ, R23 ;  /* 0x000000ffff057224 */ /* 0x000fe200078e0017 */
[----:B-1----:R-:W-:Y:S06]  /*7d80*/  @!P0 BRA `(.L_x_176) ;  /* 0x0000000000288947 */ /* 0x002fec0003800000 */
        /* <DEDUP_REMOVED lines=10> */
.L_x_176:
[----:B------:R-:W-:Y:S01]  /*7e30*/  ISETP.NE.AND P0, PT, R2, 0x1, PT ;  /* 0x000000010200780c */ /* 0x000fe20003f05270 */
[----:B------:R-:W-:Y:S01]  /*7e40*/  ULDC UR4, c[0x0][0x648] ;  /* 0x0001920000047ab9 */ /* 0x000fe20000000800 */
[----:B------:R-:W-:Y:S01]  /*7e50*/  LOP3.LUT R22, R22, UR21, RZ, 0xc0, !PT ;  /* 0x0000001516167c12 */ /* 0x000fe2000f8ec0ff */
[----:B--2---:R-:W-:Y:S01]  /*7e60*/  IMAD.MOV R24, RZ, RZ, -R24 ;  /* 0x000000ffff187224 */ /* 0x004fe200078e0a18 */
[----:B------:R-:W-:Y:S01]  /*7e70*/  SHF.R.U64 R5, R4, UR4, R5 ;  /* 0x0000000404057c19 */ /* 0x000fe20008001205 */
[----:B------:R-:W-:Y:S01]  /*7e80*/  ULDC UR4, c[0x0][0x638] ;  /* 0x00018e0000047ab9 */ /* 0x000fe20000000800 */
[----:B------:R-:W-:Y:S01]  /*7e90*/  LOP3.LUT R19, R19, UR13, RZ, 0xc0, !PT ;  /* 0x0000000d13137c12 */ /* 0x000fe2000f8ec0ff */
[----:B------:R-:W-:Y:S01]  /*7ea0*/  ULDC UR5, c[0x0][0x610] ;  /* 0x0001840000057ab9 */ /* 0x000fe20000000800 */
[----:B------:R-:W-:Y:S02]  /*7eb0*/  IMAD.MOV.U32 R4, RZ, RZ, 0x1 ;  /* 0x00000001ff047424 */ /* 0x000fe400078e00ff */
[----:B------:R-:W-:-:S02]  /*7ec0*/  IMAD.MOV R7, RZ, RZ, -R5 ;  /* 0x000000ffff077224 */ /* 0x000fc400078e0a05 */
[----:B------:R-:W-:Y:S02]  /*7ed0*/  IMAD R22, R5, UR14, R22 ;  /* 0x0000000e05167c24 */ /* 0x000fe4000f8e0216 */
[----:B0-----:R-:W-:Y:S02]  /*7ee0*/  @P0 IMAD R15, R21, R24, R12 ;  /* 0x00000018150f0224 */ /* 0x001fe400078e020c */
[----:B------:R-:W-:Y:S01]  /*7ef0*/  IMAD R20, R7, UR4, R20 ;  /* 0x0000000407147c24 */ /* 0x000fe2000f8e0214 */
[----:B------:R-:W-:Y:S01]  /*7f00*/  ULDC UR4, c[0x0][0x600] ;  /* 0x0001800000047ab9 */ /* 0x000fe20000000800 */
[----:B------:R-:W-:Y:S02]  /*7f10*/  IMAD R15, R22, UR5, R15 ;  /* 0x00000005160f7c24 */ /* 0x000fe4000f8e020f */
[----:B------:R-:W-:Y:S02]  /*7f20*/  IMAD R20, R20, UR4, R19 ;  /* 0x0000000414147c24 */ /* 0x000fe4000f8e0213 */
[----:B------:R-:W-:-:S03]  /*7f30*/  IMAD.MOV.U32 R7, RZ, RZ, R14 ;  /* 0x000000ffff077224 */ /* 0x000fc600078e000e */
[----:B------:R-:W-:Y:S02]  /*7f40*/  SEL R19, R20, R15, !P0 ;  /* 0x0000000f14137207 */ /* 0x000fe40004000000 */
[----:B------:R-:W-:-:S07]  /*7f50*/  SEL R12, R15, R20, !P0 ;  /* 0x000000140f0c7207 */ /* 0x000fce0004000000 */
.L_x_174:
[----:B------:R-:W-:Y:S05]  /*7f60*/  BSYNC B1 ;  /* 0x0000000000017941 */ /* 0x000fea0003800000 */
.L_x_173:
[----:B------:R-:W-:-:S13]  /*7f70*/  LOP3.LUT P0, RZ, R4, 0xff, RZ, 0xc0, !PT ;  /* 0x000000ff04ff7812 */ /* 0x000fda000780c0ff */
[----:B------:R-:W-:Y:S05]  /*7f80*/  @P0 BRA `(.L_x_177) ;  /* 0xfffffff400040947 */ /* 0x000fea000383ffff */
[----:B------:R-:W-:Y:S05]  /*7f90*/  BSYNC B0 ;  /* 0x0000000000007941 */ /* 0x000fea0003800000 */
.L_x_166:
[----:B------:R-:W-:-:S03]  /*7fa0*/  UMOV UR4, 0xffffffff ;  /* 0xffffffff00047882 */ /* 0x000fc60000000000 */
[----:B------:R-:W-:Y:S05]  /*7fb0*/  BRA.DIV UR4, `(.L_x_178) ;  /* 0x0000000204f07947 */ /* 0x000fea000b800000 */
[----:B------:R-:W-:-:S13]  /*7fc0*/  ELECT P6, URZ, PT ;  /* 0x00000000003f782f */ /* 0x000fda00038c0000 */
.L_x_191:
[----:B------:R-:W-:Y:S04]  /*7fd0*/  BSSY B0, `(.L_x_179) ;  /* 0x0000022000007945 */ /* 0x000fe80003800000 */
[----:B------:R-:W-:Y:S05]  /*7fe0*/  @!P6 BRA `(.L_x_180) ;  /* 0x000000000080e947 */ /* 0x000fea0003800000 */
[----:B------:R-:W-:-:S04]  /*7ff0*/  LOP3.LUT R18, R18, 0x2, RZ, 0xfc, !PT ;  /* 0x0000000212127812 */ /* 0x000fc800078efcff */
[----:B------:R-:W-:-:S13]  /*8000*/  ISETP.NE.AND P0, PT, R18, 0x3, PT ;  /* 0x000000031200780c */ /* 0x000fda0003f05270 */
[----:B------:R-:W-:Y:S05]  /*8010*/  @!P0 BRA `(.L_x_181) ;  /* 0x0000000000048947 */ /* 0x000fea0003800000 */
[----:B------:R-:W-:Y:S01]  /*8020*/  BPT.TRAP 0x1 ;  /* 0x000000040000795c */ /* 0x000fe20000300000 */
.L_x_181:
[----:B------:R-:W0:Y:S01]  /*8030*/  S2R R5, SR_CgaCtaId ;  /* 0x0000000000057919 */ /* 0x000e220000008800 */
[----:B------:R-:W-:Y:S02]  /*8040*/  MOV R0, 0x400 ;  /* 0x0000040000007802 */ /* 0x000fe40000000f00 */
[----:B------:R-:W-:Y:S02]  /*8050*/  SHF.L.U32 R4, R3, 0x1f, RZ ;  /* 0x0000001f03047819 */ /* 0x000fe400000006ff */
[----:B0-----:R-:W-:-:S05]  /*8060*/  LEA R0, R5, R0, 0x18 ;  /* 0x0000000005007211 */ /* 0x001fca00078ec0ff */
[----:B------:R-:W-:-:S04]  /*8070*/  VIADD R0, R0, 0x18 ;  /* 0x0000001800007836 */ /* 0x000fc80000000000 */
[C---:B------:R-:W-:Y:S02]  /*8080*/  IMAD R7, R13.reuse, 0x8, R0 ;  /* 0x000000080d077824 */ /* 0x040fe400078e0200 */
[----:B------:R-:W-:Y:S02]  /*8090*/  VIADD R13, R13, 0x1 ;  /* 0x000000010d0d7836 */ /* 0x000fe40000000000 */
[----:B------:R-:W0:Y:S03]  /*80a0*/  SYNCS.PHASECHK.TRANS64.TRYWAIT P0, [R7+URZ], R4 ;  /* 0x00000004070075a7 */ /* 0x000e26000800017f */
[----:B------:R-:W-:-:S04]  /*80b0*/  ISETP.NE.AND P1, PT, R13, 0x3, PT ;  /* 0x000000030d00780c */ /* 0x000fc80003f25270 */
[----:B------:R-:W-:Y:S02]  /*80c0*/  SEL R2, RZ, 0x1, P1 ;  /* 0x00000001ff027807 */ /* 0x000fe40000800000 */
[----:B------:R-:W-:Y:S02]  /*80d0*/  SEL R13, R13, RZ, P1 ;  /* 0x000000ff0d0d7207 */ /* 0x000fe40000800000 */
[----:B------:R-:W-:-:S03]  /*80e0*/  LOP3.LUT R9, R3, R2, RZ, 0x3c, !PT ;  /* 0x0000000203097212 */ /* 0x000fc600078e3cff */
[----:B------:R-:W-:Y:S01]  /*80f0*/  IMAD R6, R13, 0x8, R0 ;  /* 0x000000080d067824 */ /* 0x000fe200078e0200 */
[----:B------:R-:W-:Y:S01]  /*8100*/  SHF.L.U32 R5, R9, 0x1f, RZ ;  /* 0x0000001f09057819 */ /* 0x000fe200000006ff */
[----:B0-----:R-:W-:Y:S06]  /*8110*/  @!P0 BRA `(.L_x_182) ;  /* 0x0000000000b88947 */ /* 0x001fec0003800000 */
.L_x_192:
[----:B------:R-:W1:Y:S01]  /*8120*/  SYNCS.PHASECHK.TRANS64.TRYWAIT P0, [R6+URZ], R5 ;  /* 0x00000005060075a7 */ /* 0x000e62000800017f */
[----:B------:R-:W-:-:S05]  /*8130*/  VIADD R2, R13, 0x1 ;  /* 0x000000010d027836 */ /* 0x000fca0000000000 */
[----:B------:R-:W-:-:S04]  /*8140*/  ISETP.NE.AND P1, PT, R2, 0x3, PT ;  /* 0x000000030200780c */ /* 0x000fc80003f25270 */
[----:B0-----:R-:W-:Y:S02]  /*8150*/  SEL R4, RZ, 0x1, P1 ;  /* 0x00000001ff047807 */ /* 0x001fe40000800000 */
[----:B------:R-:W-:Y:S02]  /*8160*/  SEL R3, R2, RZ, P1 ;  /* 0x000000ff02037207 */ /* 0x000fe40000800000 */
[----:B------:R-:W-:Y:S01]  /*8170*/  LOP3.LUT R4, R9, R4, RZ, 0x3c, !PT ;  /* 0x0000000409047212 */ /* 0x000fe200078e3cff */
[----:B-1----:R-:W-:Y:S06]  /*8180*/  @!P0 BRA `(.L_x_183) ;  /* 0x0000000000b08947 */ /* 0x002fec0003800000 */
.L_x_193:
[----:B------:R-:W-:Y:S01]  /*8190*/  IMAD R3, R3, 0x8, R0 ;  /* 0x0000000803037824 */ /* 0x000fe200078e0200 */
[----:B------:R-:W-:-:S07]  /*81a0*/  SHF.L.U32 R0, R4, 0x1f, RZ ;  /* 0x0000001f04007819 */ /* 0x000fce00000006ff */
.L_x_184:
[----:B-1----:R1:W2:Y:S02]  /*81b0*/  SYNCS.PHASECHK.TRANS64.TRYWAIT P0, [R3+URZ], R0 ;  /* 0x00000000030075a7 */ /* 0x0022a4000800017f */
[----:B--2---:R-:W-:Y:S05]  /*81c0*/  @!P0 NANOSLEEP.SYNCS 0x989680 ;  /* 0x009896800000895d */ /* 0x004fea0003900000 */
[----:B------:R-:W2:Y:S02]  /*81d0*/  @!P0 SYNCS.PHASECHK.TRANS64 P0, [R3+URZ], R0 ;  /* 0x00000000030085a7 */ /* 0x000ea4000800007f */
[----:B--2---:R-:W-:Y:S05]  /*81e0*/  @!P0 BRA `(.L_x_184) ;  /* 0xfffffffc00f08947 */ /* 0x004fea000383ffff */
.L_x_180:
[----:B------:R-:W-:Y:S05]  /*81f0*/  BSYNC B0 ;  /* 0x0000000000007941 */ /* 0x000fea0003800000 */
.L_x_179:
[----:B------:R-:W-:Y:S05]  /*8200*/  EXIT ;  /* 0x000000000000794d */ /* 0x000fea0003800000 */
.L_x_21:
[----:B-1----:R1:W2:Y:S02]  /*8210*/  SYNCS.PHASECHK.TRANS64.TRYWAIT P1, [R3+URZ], R0 ;  /* 0x00000000030075a7 */ /* 0x0022a4000802017f */
[----:B--2---:R-:W-:Y:S05]  /*8220*/  @!P1 NANOSLEEP.SYNCS 0x989680 ;  /* 0x009896800000995d */ /* 0x004fea0003900000 */
[----:B------:R-:W2:Y:S02]  /*8230*/  @!P1 SYNCS.PHASECHK.TRANS64 P1, [R3+URZ], R0 ;  /* 0x00000000030095a7 */ /* 0x000ea4000802007f */
[----:B--2---:R-:W-:Y:S05]  /*8240*/  @!P1 BRA `(.L_x_21) ;  /* 0xfffffffc00f09947 */ /* 0x004fea000383ffff */
[----:B------:R-:W-:Y:S05]  /*8250*/  BRA `(.L_x_20) ;  /* 0xffffff94004c7947 */ /* 0x000fea000383ffff */
.L_x_26:
[----:B-1----:R1:W2:Y:S02]  /*8260*/  SYNCS.PHASECHK.TRANS64.TRYWAIT P1, [R5+URZ], R4 ;  /* 0x00000004050075a7 */ /* 0x0022a4000802017f */
[----:B--2---:R-:W-:Y:S05]  /*8270*/  @!P1 NANOSLEEP.SYNCS 0x989680 ;  /* 0x009896800000995d */ /* 0x004fea0003900000 */
[----:B------:R-:W2:Y:S02]  /*8280*/  @!P1 SYNCS.PHASECHK.TRANS64 P1, [R5+URZ], R4 ;  /* 0x00000004050095a7 */ /* 0x000ea4000802007f */
[----:B--2---:R-:W-:Y:S05]  /*8290*/  @!P1 BRA `(.L_x_26) ;  /* 0xfffffffc00f09947 */ /* 0x004fea000383ffff */
[----:B------:R-:W-:Y:S05]  /*82a0*/  BRA `(.L_x_25) ;  /* 0xffffff9800987947 */ /* 0x000fea000383ffff */
.L_x_167:
[----:B------:R-:W-:Y:S01]  /*82b0*/  BSSY B1, `(.L_x_185) ;  /* 0x0000006000017945 */ /* 0x000fe20003800000 */
[----:B------:R-:W-:-:S07]  /*82c0*/  IMAD.MOV.U32 R15, RZ, RZ, -0x1 ;  /* 0xffffffffff0f7424 */ /* 0x000fce00078e00ff */
[----:B------:R-:W-:Y:S05]  /*82d0*/  WARPSYNC.COLLECTIVE R15, `(.L_x_186) ;  /* 0x000000000f0c7348 */ /* 0x000fea0003c00000 */
[----:B------:R-:W-:Y:S02]  /*82e0*/  ELECT P6, UR62, PT ;  /* 0x00000000003e782f */ /* 0x000fe400038c0000 */
[----:B------:R-:W-:Y:S01]  /*82f0*/  MOV R14, UR62 ;  /* 0x0000003e000e7c02 */ /* 0x000fe20008000f00 */
[----:B------:R-:W-:Y:S10]  /*8300*/  ENDCOLLECTIVE ;  /* 0x000000000000791b */ /* 0x000ff40003800000 */
.L_x_186:
[----:B------:R-:W-:Y:S05]  /*8310*/  BSYNC B1 ;  /* 0x0000000000017941 */ /* 0x000fea0003800000 */
.L_x_185:
[----:B------:R-:W-:Y:S05]  /*8320*/  BRA `(.L_x_187) ;  /* 0xfffffff000287947 */ /* 0x000fea000383ffff */
.L_x_170:
[----:B0-----:R0:W1:Y:S02]  /*8330*/  SYNCS.PHASECHK.TRANS64.TRYWAIT P0, [R21+URZ+0x18], R12 ;  /* 0x0000180c150075a7 */ /* 0x001064000800017f */
[----:B-1----:R-:W-:Y:S05]  /*8340*/  @!P0 NANOSLEEP.SYNCS 0x989680 ;  /* 0x009896800000895d */ /* 0x002fea0003900000 */
[----:B------:R-:W1:Y:S02]  /*8350*/  @!P0 SYNCS.PHASECHK.TRANS64 P0, [R21+URZ+0x18], R12 ;  /* 0x0000180c150085a7 */ /* 0x000e64000800007f */
[----:B-1----:R-:W-:Y:S05]  /*8360*/  @!P0 BRA `(.L_x_170) ;  /* 0xfffffffc00f08947 */ /* 0x002fea000383ffff */
[----:B------:R-:W-:Y:S05]  /*8370*/  BRA `(.L_x_188) ;  /* 0xfffffff000647947 */ /* 0x000fea000383ffff */
.L_x_178:
[----:B------:R-:W-:Y:S01]  /*8380*/  BSSY B0, `(.L_x_189) ;  /* 0x0000006000007945 */ /* 0x000fe20003800000 */
[----:B------:R-:W-:-:S07]  /*8390*/  IMAD.MOV.U32 R15, RZ, RZ, -0x1 ;  /* 0xffffffffff0f7424 */ /* 0x000fce00078e00ff */
[----:B------:R-:W-:Y:S05]  /*83a0*/  WARPSYNC.COLLECTIVE R15, `(.L_x_190) ;  /* 0x000000000f0c7348 */ /* 0x000fea0003c00000 */
[----:B------:R-:W-:Y:S02]  /*83b0*/  ELECT P6, UR62, PT ;  /* 0x00000000003e782f */ /* 0x000fe400038c0000 */
[----:B------:R-:W-:Y:S01]  /*83c0*/  MOV R14, UR62 ;  /* 0x0000003e000e7c02 */ /* 0x000fe20008000f00 */
[----:B------:R-:W-:Y:S10]  /*83d0*/  ENDCOLLECTIVE ;  /* 0x000000000000791b */ /* 0x000ff40003800000 */
.L_x_190:
[----:B------:R-:W-:Y:S05]  /*83e0*/  BSYNC B0 ;  /* 0x0000000000007941 */ /* 0x000fea0003800000 */
.L_x_189:
[----:B------:R-:W-:Y:S05]  /*83f0*/  BRA `(.L_x_191) ;  /* 0xfffffff800f47947 */ /* 0x000fea000383ffff */
.L_x_182:
[----:B0-----:R0:W1:Y:S02]  /*8400*/  SYNCS.PHASECHK.TRANS64.TRYWAIT P0, [R7+URZ], R4 ;  /* 0x00000004070075a7 */ /* 0x001064000800017f */
[----:B-1----:R-:W-:Y:S05]  /*8410*/  @!P0 NANOSLEEP.SYNCS 0x989680 ;  /* 0x009896800000895d */ /* 0x002fea0003900000 */
[----:B------:R-:W1:Y:S02]  /*8420*/  @!P0 SYNCS.PHASECHK.TRANS64 P0, [R7+URZ], R4 ;  /* 0x00000004070085a7 */ /* 0x000e64000800007f */
[----:B-1----:R-:W-:Y:S05]  /*8430*/  @!P0 BRA `(.L_x_182) ;  /* 0xfffffffc00f08947 */ /* 0x002fea000383ffff */
[----:B------:R-:W-:Y:S05]  /*8440*/  BRA `(.L_x_192) ;  /* 0xfffffffc00347947 */ /* 0x000fea000383ffff */
.L_x_183:
[----:B0-----:R0:W1:Y:S02]  /*8450*/  SYNCS.PHASECHK.TRANS64.TRYWAIT P0, [R6+URZ], R5 ;  /* 0x00000005060075a7 */ /* 0x001064000800017f */
[----:B-1----:R-:W-:Y:S05]  /*8460*/  @!P0 NANOSLEEP.SYNCS 0x989680 ;  /* 0x009896800000895d */ /* 0x002fea0003900000 */
[----:B------:R-:W1:Y:S02]  /*8470*/  @!P0 SYNCS.PHASECHK.TRANS64 P0, [R6+URZ], R5 ;  /* 0x00000005060085a7 */ /* 0x000e64000800007f */
[----:B-1----:R-:W-:Y:S05]  /*8480*/  @!P0 BRA `(.L_x_183) ;  /* 0xfffffffc00f08947 */ /* 0x002fea000383ffff */
[----:B------:R-:W-:Y:S05]  /*8490*/  BRA `(.L_x_193) ;  /* 0xfffffffc003c7947 */ /* 0x000fea000383ffff */
.L_x_194:
[----:B------:R-:W-:-:S00]  /*84a0*/  BRA `(.L_x_194) ;  /* 0xfffffffc00fc7947 */ /* 0x000fc0000383ffff */
[----:B------:R-:W-:-:S00]  /*84b0*/  NOP ;  /* 0x0000000000007918 */ /* 0x000fc00000000000 */
        /* <DEDUP_REMOVED lines=12> */
.L_x_195:


//--------------------- .nv.global.init           --------------------------
	.section	.nv.global.init,"aw",@progbits
.nv.global.init:
	.type		$str$22,@object
	.size		$str$22,($str$23 - $str$22)
$str$22:
        /*0000*/ 	.byte	0x6b, 0x5f, 0x74, 0x69, 0x6c, 0x65, 0x5f, 0x63, 0x6f, 0x75, 0x6e, 0x74, 0x20, 0x3e, 0x3d, 0x20
        /*0010*/ 	.byte	0x31, 0x00
	.type		$str$23,@object
	.size		$str$23,(__unnamed_1 - $str$23)
$str$23:
        /*0012*/ 	.byte	0x2f, 0x74, 0x6d, 0x70, 0x2f, 0x63, 0x75, 0x74, 0x6c, 0x61, 0x73, 0x73, 0x5f, 0x73, 0x77, 0x65
        /*0022*/ 	.byte	0x65, 0x70, 0x5f, 0x73, 0x72, 0x63, 0x2f, 0x69, 0x6e, 0x63, 0x6c, 0x75, 0x64, 0x65, 0x2f, 0x63
        /*0032*/ 	.byte	0x75, 0x74, 0x6c, 0x61, 0x73, 0x73, 0x2f, 0x67, 0x65, 0x6d, 0x6d, 0x2f, 0x63, 0x6f, 0x6c, 0x6c
        /*0042*/ 	.byte	0x65, 0x63, 0x74, 0x69, 0x76, 0x65, 0x2f, 0x73, 0x6d, 0x39, 0x30, 0x5f, 0x6d, 0x6d, 0x61, 0x5f
        /*0052*/ 	.byte	0x74, 0x6d, 0x61, 0x5f, 0x67, 0x6d, 0x6d, 0x61, 0x5f, 0x73, 0x73, 0x5f, 0x77, 0x61, 0x72, 0x70
        /*0062*/ 	.byte	0x73, 0x70, 0x65, 0x63, 0x69, 0x61, 0x6c, 0x69, 0x7a, 0x65, 0x64, 0x2e, 0x68, 0x70, 0x70, 0x00
	.type		__unnamed_1,@object
	.size		__unnamed_1,(.L_0 - __unnamed_1)
__unnamed_1:
        /*0072*/ 	.byte	0x76, 0x6f, 0x69, 0x64, 0x20, 0x63, 0x75, 0x74, 0x6c, 0x61, 0x73, 0x73, 0x3a, 0x3a, 0x67, 0x65
        /* <DEDUP_REMOVED lines=181> */
.L_0:


//--------------------- .nv.shared._ZN7cutlass13device_kernelINS_4gemm6kernel13GemmUniversalIN4cute5tupleIJiiiiEEENS1_10collective13CollectiveMmaINS1_34MainloopSm90TmaGmmaWarpSpecializedILi3ENS5_IJNS4_1CILi2EEESB_NSA_ILi1EEEEEENS1_35KernelTmaWarpSpecializedCooperativeEEENS5_IJNSA_ILi128EEESG_SG_EEENS_6half_tENS5_IJlSC_lEEESI_SJ_NS4_8TiledMMAINS4_8MMA_AtomIJNS4_4SM904GMMA26MMA_64x128x16_F32F16F16_SSILNSN_5MajorE0ELSP_0ELNSN_7ScaleInE1ELSQ_1EEEEEENS4_6LayoutINS5_IJSB_SC_SC_EEENS5_IJSC_NSA_ILi0EEESV_EEEEENS5_IJNS4_10UnderscoreESY_SY_EEEEENS4_23SM90_TMA_LOAD_MULTICASTENS4_14ComposedLayoutINS4_7SwizzleILi3ELi4ELi3EEENS4_18smem_ptr_flag_bitsILi16EEENST_INS5_IJNSA_ILi8EEENSA_ILi64EEEEEENS5_IJS18_SC_EEEEEEEvNS4_8identityES11_S1C_vS1D_EENS_8epilogue10collective6detail29Sm90TmaWarpSpecializedAdapterINS1G_15DefaultEpilogueISI_SJ_SJ_NS1F_6thread17LinearCombinationISI_Li1EffLNS1K_9ScaleType4KindE0ELNS_15FloatRoundStyleE2ESI_EENS1_15EpilogueDefaultEEEEEvvEEEEvNT_6ParamsE --------------------------
	.section	.nv.shared._ZN7cutlass13device_kernelINS_4gemm6kernel13GemmUniversalIN4cute5tupleIJiiiiEEENS1_10collective13CollectiveMmaINS1_34MainloopSm90TmaGmmaWarpSpecializedILi3ENS5_IJNS4_1CILi2EEESB_NSA_ILi1EEEEEENS1_35KernelTmaWarpSpecializedCooperativeEEENS5_IJNSA_ILi128EEESG_SG_EEENS_6half_tENS5_IJlSC_lEEESI_SJ_NS4_8TiledMMAINS4_8MMA_AtomIJNS4_4SM904GMMA26MMA_64x128x16_F32F16F16_SSILNSN_5MajorE0ELSP_0ELNSN_7ScaleInE1ELSQ_1EEEEEENS4_6LayoutINS5_IJSB_SC_SC_EEENS5_IJSC_NSA_ILi0EEESV_EEEEENS5_IJNS4_10UnderscoreESY_SY_EEEEENS4_23SM90_TMA_LOAD_MULTICASTENS4_14ComposedLayoutINS4_7SwizzleILi3ELi4ELi3EEENS4_18smem_ptr_flag_bitsILi16EEENST_INS5_IJNSA_ILi8EEENSA_ILi64EEEEEENS5_IJS18_SC_EEEEEEEvNS4_8identityES11_S1C_vS1D_EENS_8epilogue10collective6detail29Sm90TmaWarpSpecializedAdapterINS1G_15DefaultEpilogueISI_SJ_SJ_NS1F_6thread17LinearCombinationISI_Li1EffLNS1K_9ScaleType4KindE0ELNS_15FloatRoundStyleE2ESI_EENS1_15EpilogueDefaultEEEEEvvEEEEvNT_6ParamsE,"aw",@nobits
	.sectionflags	@""
	.align	16
	.zero		1024


//--------------------- .nv.shared.reserved.0     --------------------------
	.section	.nv.shared.reserved.0,"aw",@nobits
	.weak		__nv_reservedSMEM_offset_0_alias
	.size		__nv_reservedSMEM_offset_0_alias, 0, 0
	.other		__nv_reservedSMEM_offset_0_alias,@"STO_CUDA_RESERVED_SHARED STV_DEFAULT"
__nv_reservedSMEM_offset_0_alias:
	.zero		0


//--------------------- .nv.global                --------------------------
	.section	.nv.global,"aw",@nobits
.nv.global:
	.type		_ZN39_INTERNAL_6022886c_4_k_cu_65da8983_33804cute1_E,@object
	.size		_ZN39_INTERNAL_6022886c_4_k_cu_65da8983_33804cute1_E,(_ZN39_INTERNAL_6022886c_4_k_cu_65da8983_33804cuda3std3__45__cpo6cbeginE - _ZN39_INTERNAL_6022886c_4_k_cu_65da8983_33804cute1_E)
_ZN39_INTERNAL_6022886c_4_k_cu_65da8983_33804cute1_E:
	.zero		1
	.type		_ZN39_INTERNAL_6022886c_4_k_cu_65da8983_33804cuda3std3__45__cpo6cbeginE,@object
	.size		_ZN39_INTERNAL_6022886c_4_k_cu_65da8983_33804cuda3std3__45__cpo6cbeginE,(_ZN39_INTERNAL_6022886c_4_k_cu_65da8983_33804cuda3std3__48in_placeE - _ZN39_INTERNAL_6022886c_4_k_cu_65da8983_33804cuda3std3__45__cpo6cbeginE)
_ZN39_INTERNAL_6022886c_4_k_cu_65da8983_33804cuda3std3__45__cpo6cbeginE:
	.zero		1
	.type		_ZN39_INTERNAL_6022886c_4_k_cu_65da8983_33804cuda3std3__48in_placeE,@object
	.size		_ZN39_INTERNAL_6022886c_4_k_cu_65da8983_33804cuda3std3__48in_placeE,(_ZN39_INTERNAL_6022886c_4_k_cu_65da8983_33804cuda3std6ranges3__45__cpo9iter_moveE - _ZN39_INTERNAL_6022886c_4_k_cu_65da8983_33804cuda3std3__48in_placeE)
_ZN39_INTERNAL_6022886c_4_k_cu_65da8983_33804cuda3std3__48in_placeE:
	.zero		1
	.type		_ZN39_INTERNAL_6022886c_4_k_cu_65da8983_33804cuda3std6ranges3__45__cpo9iter_moveE,@object
	.size		_ZN39_INTERNAL_6022886c_4_k_cu_65da8983_33804cuda3std6ranges3__45__cpo9iter_moveE,(_ZN39_INTERNAL_6022886c_4_k_cu_65da8983_33804cuda3std3__45__cpo5beginE - _ZN39_INTERNAL_6022886c_4_k_cu_65da8983_33804cuda3std6ranges3__45__cpo9iter_moveE)
_ZN39_INTERNAL_6022886c_4_k_cu_65da8983_33804cuda3std6ranges3__45__cpo9iter_moveE:
	.zero		1
	.type		_ZN39_INTERNAL_6022886c_4_k_cu_65da8983_33804cuda3std3__45__cpo5beginE,@object
	.size		_ZN39_INTERNAL_6022886c_4_k_cu_65da8983_33804cuda3std3__45__cpo5beginE,(_ZN39_INTERNAL_6022886c_4_k_cu_65da8983_33804cuda3std3__441_GLOBAL__N__6022886c_4_k_cu_65da8983_33806ignoreE - _ZN39_INTERNAL_6022886c_4_k_cu_65da8983_33804cuda3std3__45__cpo5beginE)
_ZN39_INTERNAL_6022886c_4_k_cu_65da8983_33804cuda3std3__45__cpo5beginE:
	.zero		1
	.type		_ZN39_INTERNAL_6022886c_4_k_cu_65da8983_33804cuda3std3__441_GLOBAL__N__6022886c_4_k_cu_65da8983_33806ignoreE,@object
	.size		_ZN39_INTERNAL_6022886c_4_k_cu_65da8983_33804cuda3std3__441_GLOBAL__N__6022886c_4_k_cu_65da8983_33806ignoreE,(_ZN39_INTERNAL_6022886c_4_k_cu_65da8983_33804cute7productE - _ZN39_INTERNAL_6022886c_4_k_cu_65da8983_33804cuda3std3__441_GLOBAL__N__6022886c_4_k_cu_65da8983_33806ignoreE)
_ZN39_INTERNAL_6022886c_4_k_cu_65da8983_33804cuda3std3__441_GLOBAL__N__6022886c_4_k_cu_65da8983_33806ignoreE:
	.zero		1
	.type		_ZN39_INTERNAL_6022886c_4_k_cu_65da8983_33804cute7productE,@object
	.size		_ZN39_INTERNAL_6022886c_4_k_cu_65da8983_33804cute7productE,(_ZN39_INTERNAL_6022886c_4_k_cu_65da8983_33804cuda3std3__45__cpo3endE - _ZN39_INTERNAL_6022886c_4_k_cu_65da8983_33804cute7productE)
_ZN39_INTERNAL_6022886c_4_k_cu_65da8983_33804cute7productE:
	.zero		1
	.type		_ZN39_INTERNAL_6022886c_4_k_cu_65da8983_33804cuda3std3__45__cpo3endE,@object
	.size		_ZN39_INTERNAL_6022886c_4_k_cu_65da8983_33804cuda3std3__45__cpo3endE,(_ZN39_INTERNAL_6022886c_4_k_cu_65da8983_33804cuda3std3__419piecewise_constructE - _ZN39_INTERNAL_6022886c_4_k_cu_65da8983_33804cuda3std3__45__cpo3endE)
_ZN39_INTERNAL_6022886c_4_k_cu_65da8983_33804cuda3std3__45__cpo3endE:
	.zero		1
	.type		_ZN39_INTERNAL_6022886c_4_k_cu_65da8983_33804cuda3std3__419piecewise_constructE,@object
	.size		_ZN39_INTERNAL_6022886c_4_k_cu_65da8983_33804cuda3std3__419piecewise_constructE,(_ZN39_INTERNAL_6022886c_4_k_cu_65da8983_33804cuda3std3__45__cpo4cendE - _ZN39_INTERNAL_6022886c_4_k_cu_65da8983_33804cuda3std3__419piecewise_constructE)
_ZN39_INTERNAL_6022886c_4_k_cu_65da8983_33804cuda3std3__419piecewise_constructE:
	.zero		1
	.type		_ZN39_INTERNAL_6022886c_4_k_cu_65da8983_33804cuda3std3__45__cpo4cendE,@object
	.size		_ZN39_INTERNAL_6022886c_4_k_cu_65da8983_33804cuda3std3__45__cpo4cendE,(_ZN39_INTERNAL_6022886c_4_k_cu_65da8983_33804cuda3std6ranges3__45__cpo4swapE - _ZN39_INTERNAL_6022886c_4_k_cu_65da8983_33804cuda3std3__45__cpo4cendE)
_ZN39_INTERNAL_6022886c_4_k_cu_65da8983_33804cuda3std3__45__cpo4cendE:
	.zero		1
	.type		_ZN39_INTERNAL_6022886c_4_k_cu_65da8983_33804cuda3std6ranges3__45__cpo4swapE,@object
	.size		_ZN39_INTERNAL_6022886c_4_k_cu_65da8983_33804cuda3std6ranges3__45__cpo4swapE,(.L_8 - _ZN39_INTERNAL_6022886c_4_k_cu_65da8983_33804cuda3std6ranges3__45__cpo4swapE)
_ZN39_INTERNAL_6022886c_4_k_cu_65da8983_33804cuda3std6ranges3__45__cpo4swapE:
	.zero		1
.L_8:


//--------------------- .nv.constant0._ZN7cutlass13device_kernelINS_4gemm6kernel13GemmUniversalIN4cute5tupleIJiiiiEEENS1_10collective13CollectiveMmaINS1_34MainloopSm90TmaGmmaWarpSpecializedILi3ENS5_IJNS4_1CILi2EEESB_NSA_ILi1EEEEEENS1_35KernelTmaWarpSpecializedCooperativeEEENS5_IJNSA_ILi128EEESG_SG_EEENS_6half_tENS5_IJlSC_lEEESI_SJ_NS4_8TiledMMAINS4_8MMA_AtomIJNS4_4SM904GMMA26MMA_64x128x16_F32F16F16_SSILNSN_5MajorE0ELSP_0ELNSN_7ScaleInE1ELSQ_1EEEEEENS4_6LayoutINS5_IJSB_SC_SC_EEENS5_IJSC_NSA_ILi0EEESV_EEEEENS5_IJNS4_10UnderscoreESY_SY_EEEEENS4_23SM90_TMA_LOAD_MULTICASTENS4_14ComposedLayoutINS4_7SwizzleILi3ELi4ELi3EEENS4_18smem_ptr_flag_bitsILi16EEENST_INS5_IJNSA_ILi8EEENSA_ILi64EEEEEENS5_IJS18_SC_EEEEEEEvNS4_8identityES11_S1C_vS1D_EENS_8epilogue10collective6detail29Sm90TmaWarpSpecializedAdapterINS1G_15DefaultEpilogueISI_SJ_SJ_NS1F_6thread17LinearCombinationISI_Li1EffLNS1K_9ScaleType4KindE0ELNS_15FloatRoundStyleE2ESI_EENS1_15EpilogueDefaultEEEEEvvEEEEvNT_6ParamsE --------------------------
	.section	.nv.constant0._ZN7cutlass13device_kernelINS_4gemm6kernel13GemmUniversalIN4cute5tupleIJiiiiEEENS1_10collective13CollectiveMmaINS1_34MainloopSm90TmaGmmaWarpSpecializedILi3ENS5_IJNS4_1CILi2EEESB_NSA_ILi1EEEEEENS1_35KernelTmaWarpSpecializedCooperativeEEENS5_IJNSA_ILi128EEESG_SG_EEENS_6half_tENS5_IJlSC_lEEESI_SJ_NS4_8TiledMMAINS4_8MMA_AtomIJNS4_4SM904GMMA26MMA_64x128x16_F32F16F16_SSILNSN_5MajorE0ELSP_0ELNSN_7ScaleInE1ELSQ_1EEEEEENS4_6LayoutINS5_IJSB_SC_SC_EEENS5_IJSC_NSA_ILi0EEESV_EEEEENS5_IJNS4_10UnderscoreESY_SY_EEEEENS4_23SM90_TMA_LOAD_MULTICASTENS4_14ComposedLayoutINS4_7SwizzleILi3ELi4ELi3EEENS4_18smem_ptr_flag_bitsILi16EEENST_INS5_IJNSA_ILi8EEENSA_ILi64EEEEEENS5_IJS18_SC_EEEEEEEvNS4_8identityES11_S1C_vS1D_EENS_8epilogue10collective6detail29Sm90TmaWarpSpecializedAdapterINS1G_15DefaultEpilogueISI_SJ_SJ_NS1F_6thread17LinearCombinationISI_Li1EffLNS1K_9ScaleType4KindE0ELNS_15FloatRoundStyleE2ESI_EENS1_15EpilogueDefaultEEEEEvvEEEEvNT_6ParamsE,"a",@progbits
	.sectionflags	@""
	.align	4
.nv.constant0._ZN7cutlass13device_kernelINS_4gemm6kernel13GemmUniversalIN4cute5tupleIJiiiiEEENS1_10collective13CollectiveMmaINS1_34MainloopSm90TmaGmmaWarpSpecializedILi3ENS5_IJNS4_1CILi2EEESB_NSA_ILi1EEEEEENS1_35KernelTmaWarpSpecializedCooperativeEEENS5_IJNSA_ILi128EEESG_SG_EEENS_6half_tENS5_IJlSC_lEEESI_SJ_NS4_8TiledMMAINS4_8MMA_AtomIJNS4_4SM904GMMA26MMA_64x128x16_F32F16F16_SSILNSN_5MajorE0ELSP_0ELNSN_7ScaleInE1ELSQ_1EEEEEENS4_6LayoutINS5_IJSB_SC_SC_EEENS5_IJSC_NSA_ILi0EEESV_EEEEENS5_IJNS4_10UnderscoreESY_SY_EEEEENS4_23SM90_TMA_LOAD_MULTICASTENS4_14ComposedLayoutINS4_7SwizzleILi3ELi4ELi3EEENS4_18smem_ptr_flag_bitsILi16EEENST_INS5_IJNSA_ILi8EEENSA_ILi64EEEEEENS5_IJS18_SC_EEEEEEEvNS4_8identityES11_S1C_vS1D_EENS_8epilogue10collective6detail29Sm90TmaWarpSpecializedAdapterINS1G_15DefaultEpilogueISI_SJ_SJ_NS1F_6thread17LinearCombinationISI_Li1EffLNS1K_9ScaleType4KindE0ELNS_15FloatRoundStyleE2ESI_EENS1_15EpilogueDefaultEEEEEvvEEEEvNT_6ParamsE:
	.zero		1664


//--------------------- SYMBOLS --------------------------

	.type		.nv.reservedSmem.offset0,@object
	.size		.nv.reservedSmem.offset0,0x4
	.type		__assertfail,@function
